	.headerflags	@"EF_CUDA_TEXMODE_UNIFIED EF_CUDA_64BIT_ADDRESS EF_CUDA_ACCELERATORS EF_CUDA_SM90 EF_CUDA_VIRTUAL_SM(EF_CUDA_SM90)"
	.elftype	@"ET_EXEC"


//--------------------- .nv.info                  --------------------------
	.section	.nv.info,"",@"SHT_CUDA_INFO"
	.align	4


	//----- nvinfo : EIATTR_REGCOUNT
	.align		4
        /*0000*/ 	.byte	0x04, 0x2f
        /*0002*/ 	.short	(.L_3 - .L_2)
	.align		4
.L_2:
        /*0004*/ 	.word	index@(triton_poi_fused_cat_3)
        /*0008*/ 	.word	0x0000002e


	//----- nvinfo : EIATTR_MIN_STACK_SIZE
	.align		4
.L_3:
        /*000c*/ 	.byte	0x04, 0x12
        /*000e*/ 	.short	(.L_5 - .L_4)
	.align		4
.L_4:
        /*0010*/ 	.word	index@(triton_poi_fused_cat_3)
        /*0014*/ 	.word	0x00000000


	//----- nvinfo : EIATTR_FRAME_SIZE
	.align		4
.L_5:
        /*0018*/ 	.byte	0x04, 0x11
        /*001a*/ 	.short	(.L_7 - .L_6)
	.align		4
.L_6:
        /*001c*/ 	.word	index@(triton_poi_fused_cat_3)
        /*0020*/ 	.word	0x00000000


	//----- nvinfo : EIATTR_MIN_STACK_SIZE
	.align		4
.L_7:
        /*0024*/ 	.byte	0x04, 0x12
        /*0026*/ 	.short	(.L_9 - .L_8)
	.align		4
.L_8:
        /*0028*/ 	.word	index@(triton_poi_fused_cat_3)
        /*002c*/ 	.word	0x00000000
.L_9:


//--------------------- .nv.info.triton_poi_fused_cat_3 --------------------------
	.section	.nv.info.triton_poi_fused_cat_3,"",@"SHT_CUDA_INFO"
	.sectionflags	@""
	.align	4


	//----- nvinfo : EIATTR_CUDA_API_VERSION
	.align		4
        /*0000*/ 	.byte	0x04, 0x37
        /*0002*/ 	.short	(.L_11 - .L_10)
.L_10:
        /*0004*/ 	.word	0x0000007c


	//----- nvinfo : EIATTR_KPARAM_INFO
	.align		4
.L_11:
        /*0008*/ 	.byte	0x04, 0x17
        /*000a*/ 	.short	(.L_13 - .L_12)
.L_12:
        /*000c*/ 	.word	0x00000000
        /*0010*/ 	.short	0x0029
        /*0012*/ 	.short	0x0148
        /*0014*/ 	.byte	0x00, 0xf0, 0x11, 0x00


	//----- nvinfo : EIATTR_KPARAM_INFO
	.align		4
.L_13:
        /*0018*/ 	.byte	0x04, 0x17
        /*001a*/ 	.short	(.L_15 - .L_14)
.L_14:
        /*001c*/ 	.word	0x00000000
        /*0020*/ 	.short	0x0028
        /*0022*/ 	.short	0x0140
        /*0024*/ 	.byte	0x00, 0xf4, 0x21, 0x00


	//----- nvinfo : EIATTR_KPARAM_INFO
	.align		4
.L_15:
        /*0028*/ 	.byte	0x04, 0x17
        /*002a*/ 	.short	(.L_17 - .L_16)
.L_16:
        /*002c*/ 	.word	0x00000000
        /*0030*/ 	.short	0x0027
        /*0032*/ 	.short	0x0138
        /*0034*/ 	.byte	0x00, 0xf4, 0x21, 0x00


	//----- nvinfo : EIATTR_KPARAM_INFO
	.align		4
.L_17:
        /*0038*/ 	.byte	0x04, 0x17
        /*003a*/ 	.short	(.L_19 - .L_18)
.L_18:
        /*003c*/ 	.word	0x00000000
        /*0040*/ 	.short	0x0026
        /*0042*/ 	.short	0x0130
        /*0044*/ 	.byte	0x00, 0xf4, 0x21, 0x00


	//----- nvinfo : EIATTR_KPARAM_INFO
	.align		4
.L_19:
        /*0048*/ 	.byte	0x04, 0x17
        /*004a*/ 	.short	(.L_21 - .L_20)
.L_20:
        /*004c*/ 	.word	0x00000000
        /*0050*/ 	.short	0x0025
        /*0052*/ 	.short	0x0128
        /*0054*/ 	.byte	0x00, 0xf4, 0x21, 0x00


	//----- nvinfo : EIATTR_KPARAM_INFO
	.align		4
.L_21:
        /*0058*/ 	.byte	0x04, 0x17
        /*005a*/ 	.short	(.L_23 - .L_22)
.L_22:
        /*005c*/ 	.word	0x00000000
        /*0060*/ 	.short	0x0024
        /*0062*/ 	.short	0x0120
        /*0064*/ 	.byte	0x00, 0xf4, 0x21, 0x00


	//----- nvinfo : EIATTR_KPARAM_INFO
	.align		4
.L_23:
        /*0068*/ 	.byte	0x04, 0x17
        /*006a*/ 	.short	(.L_25 - .L_24)
.L_24:
        /*006c*/ 	.word	0x00000000
        /*0070*/ 	.short	0x0023
        /*0072*/ 	.short	0x0118
        /*0074*/ 	.byte	0x00, 0xf4, 0x21, 0x00


	//----- nvinfo : EIATTR_KPARAM_INFO
	.align		4
.L_25:
        /*0078*/ 	.byte	0x04, 0x17
        /*007a*/ 	.short	(.L_27 - .L_26)
.L_26:
        /*007c*/ 	.word	0x00000000
        /*0080*/ 	.short	0x0022
        /*0082*/ 	.short	0x0110
        /*0084*/ 	.byte	0x00, 0xf4, 0x21, 0x00


	//----- nvinfo : EIATTR_KPARAM_INFO
	.align		4
.L_27:
        /*0088*/ 	.byte	0x04, 0x17
        /*008a*/ 	.short	(.L_29 - .L_28)
.L_28:
        /*008c*/ 	.word	0x00000000
        /*0090*/ 	.short	0x0021
        /*0092*/ 	.short	0x0108
        /*0094*/ 	.byte	0x00, 0xf4, 0x21, 0x00


	//----- nvinfo : EIATTR_KPARAM_INFO
	.align		4
.L_29:
        /*0098*/ 	.byte	0x04, 0x17
        /*009a*/ 	.short	(.L_31 - .L_30)
.L_30:
        /*009c*/ 	.word	0x00000000
        /*00a0*/ 	.short	0x0020
        /*00a2*/ 	.short	0x0100
        /*00a4*/ 	.byte	0x00, 0xf4, 0x21, 0x00


	//----- nvinfo : EIATTR_KPARAM_INFO
	.align		4
.L_31:
        /*00a8*/ 	.byte	0x04, 0x17
        /*00aa*/ 	.short	(.L_33 - .L_32)
.L_32:
        /*00ac*/ 	.word	0x00000000
        /*00b0*/ 	.short	0x001f
        /*00b2*/ 	.short	0x00f8
        /*00b4*/ 	.byte	0x00, 0xf4, 0x21, 0x00


	//----- nvinfo : EIATTR_KPARAM_INFO
	.align		4
.L_33:
        /*00b8*/ 	.byte	0x04, 0x17
        /*00ba*/ 	.short	(.L_35 - .L_34)
.L_34:
        /*00bc*/ 	.word	0x00000000
        /*00c0*/ 	.short	0x001e
        /*00c2*/ 	.short	0x00f0
        /*00c4*/ 	.byte	0x00, 0xf4, 0x21, 0x00


	//----- nvinfo : EIATTR_KPARAM_INFO
	.align		4
.L_35:
        /*00c8*/ 	.byte	0x04, 0x17
        /*00ca*/ 	.short	(.L_37 - .L_36)
.L_36:
        /*00cc*/ 	.word	0x00000000
        /*00d0*/ 	.short	0x001d
        /*00d2*/ 	.short	0x00e8
        /*00d4*/ 	.byte	0x00, 0xf4, 0x21, 0x00


	//----- nvinfo : EIATTR_KPARAM_INFO
	.align		4
.L_37:
        /*00d8*/ 	.byte	0x04, 0x17
        /*00da*/ 	.short	(.L_39 - .L_38)
.L_38:
        /*00dc*/ 	.word	0x00000000
        /*00e0*/ 	.short	0x001c
        /*00e2*/ 	.short	0x00e0
        /*00e4*/ 	.byte	0x00, 0xf4, 0x21, 0x00


	//----- nvinfo : EIATTR_KPARAM_INFO
	.align		4
.L_39:
        /*00e8*/ 	.byte	0x04, 0x17
        /*00ea*/ 	.short	(.L_41 - .L_40)
.L_40:
        /*00ec*/ 	.word	0x00000000
        /*00f0*/ 	.short	0x001b
        /*00f2*/ 	.short	0x00d8
        /*00f4*/ 	.byte	0x00, 0xf4, 0x21, 0x00


	//----- nvinfo : EIATTR_KPARAM_INFO
	.align		4
.L_41:
        /*00f8*/ 	.byte	0x04, 0x17
        /*00fa*/ 	.short	(.L_43 - .L_42)
.L_42:
        /*00fc*/ 	.word	0x00000000
        /*0100*/ 	.short	0x001a
        /*0102*/ 	.short	0x00d0
        /*0104*/ 	.byte	0x00, 0xf4, 0x21, 0x00


	//----- nvinfo : EIATTR_KPARAM_INFO
	.align		4
.L_43:
        /*0108*/ 	.byte	0x04, 0x17
        /*010a*/ 	.short	(.L_45 - .L_44)
.L_44:
        /*010c*/ 	.word	0x00000000
        /*0110*/ 	.short	0x0019
        /*0112*/ 	.short	0x00c8
        /*0114*/ 	.byte	0x00, 0xf4, 0x21, 0x00


	//----- nvinfo : EIATTR_KPARAM_INFO
	.align		4
.L_45:
        /*0118*/ 	.byte	0x04, 0x17
        /*011a*/ 	.short	(.L_47 - .L_46)
.L_46:
        /*011c*/ 	.word	0x00000000
        /*0120*/ 	.short	0x0018
        /*0122*/ 	.short	0x00c0
        /*0124*/ 	.byte	0x00, 0xf4, 0x21, 0x00


	//----- nvinfo : EIATTR_KPARAM_INFO
	.align		4
.L_47:
        /*0128*/ 	.byte	0x04, 0x17
        /*012a*/ 	.short	(.L_49 - .L_48)
.L_48:
        /*012c*/ 	.word	0x00000000
        /*0130*/ 	.short	0x0017
        /*0132*/ 	.short	0x00b8
        /*0134*/ 	.byte	0x00, 0xf4, 0x21, 0x00


	//----- nvinfo : EIATTR_KPARAM_INFO
	.align		4
.L_49:
        /*0138*/ 	.byte	0x04, 0x17
        /*013a*/ 	.short	(.L_51 - .L_50)
.L_50:
        /*013c*/ 	.word	0x00000000
        /*0140*/ 	.short	0x0016
        /*0142*/ 	.short	0x00b0
        /*0144*/ 	.byte	0x00, 0xf4, 0x21, 0x00


	//----- nvinfo : EIATTR_KPARAM_INFO
	.align		4
.L_51:
        /*0148*/ 	.byte	0x04, 0x17
        /*014a*/ 	.short	(.L_53 - .L_52)
.L_52:
        /*014c*/ 	.word	0x00000000
        /*0150*/ 	.short	0x0015
        /*0152*/ 	.short	0x00a8
        /*0154*/ 	.byte	0x00, 0xf4, 0x21, 0x00


	//----- nvinfo : EIATTR_KPARAM_INFO
	.align		4
.L_53:
        /*0158*/ 	.byte	0x04, 0x17
        /*015a*/ 	.short	(.L_55 - .L_54)
.L_54:
        /*015c*/ 	.word	0x00000000
        /*0160*/ 	.short	0x0014
        /*0162*/ 	.short	0x00a0
        /*0164*/ 	.byte	0x00, 0xf4, 0x21, 0x00


	//----- nvinfo : EIATTR_KPARAM_INFO
	.align		4
.L_55:
        /*0168*/ 	.byte	0x04, 0x17
        /*016a*/ 	.short	(.L_57 - .L_56)
.L_56:
        /*016c*/ 	.word	0x00000000
        /*0170*/ 	.short	0x0013
        /*0172*/ 	.short	0x0098
        /*0174*/ 	.byte	0x00, 0xf4, 0x21, 0x00


	//----- nvinfo : EIATTR_KPARAM_INFO
	.align		4
.L_57:
        /*0178*/ 	.byte	0x04, 0x17
        /*017a*/ 	.short	(.L_59 - .L_58)
.L_58:
        /*017c*/ 	.word	0x00000000
        /*0180*/ 	.short	0x0012
        /*0182*/ 	.short	0x0090
        /*0184*/ 	.byte	0x00, 0xf4, 0x21, 0x00


	//----- nvinfo : EIATTR_KPARAM_INFO
	.align		4
.L_59:
        /*0188*/ 	.byte	0x04, 0x17
        /*018a*/ 	.short	(.L_61 - .L_60)
.L_60:
        /*018c*/ 	.word	0x00000000
        /*0190*/ 	.short	0x0011
        /*0192*/ 	.short	0x0088
        /*0194*/ 	.byte	0x00, 0xf4, 0x21, 0x00


	//----- nvinfo : EIATTR_KPARAM_INFO
	.align		4
.L_61:
        /*0198*/ 	.byte	0x04, 0x17
        /*019a*/ 	.short	(.L_63 - .L_62)
.L_62:
        /*019c*/ 	.word	0x00000000
        /*01a0*/ 	.short	0x0010
        /*01a2*/ 	.short	0x0080
        /*01a4*/ 	.byte	0x00, 0xf4, 0x21, 0x00


	//----- nvinfo : EIATTR_KPARAM_INFO
	.align		4
.L_63:
        /*01a8*/ 	.byte	0x04, 0x17
        /*01aa*/ 	.short	(.L_65 - .L_64)
.L_64:
        /*01ac*/ 	.word	0x00000000
        /*01b0*/ 	.short	0x000f
        /*01b2*/ 	.short	0x0078
        /*01b4*/ 	.byte	0x00, 0xf4, 0x21, 0x00


	//----- nvinfo : EIATTR_KPARAM_INFO
	.align		4
.L_65:
        /*01b8*/ 	.byte	0x04, 0x17
        /*01ba*/ 	.short	(.L_67 - .L_66)
.L_66:
        /*01bc*/ 	.word	0x00000000
        /*01c0*/ 	.short	0x000e
        /*01c2*/ 	.short	0x0070
        /*01c4*/ 	.byte	0x00, 0xf4, 0x21, 0x00


	//----- nvinfo : EIATTR_KPARAM_INFO
	.align		4
.L_67:
        /*01c8*/ 	.byte	0x04, 0x17
        /*01ca*/ 	.short	(.L_69 - .L_68)
.L_68:
        /*01cc*/ 	.word	0x00000000
        /*01d0*/ 	.short	0x000d
        /*01d2*/ 	.short	0x0068
        /*01d4*/ 	.byte	0x00, 0xf4, 0x21, 0x00


	//----- nvinfo : EIATTR_KPARAM_INFO
	.align		4
.L_69:
        /*01d8*/ 	.byte	0x04, 0x17
        /*01da*/ 	.short	(.L_71 - .L_70)
.L_70:
        /*01dc*/ 	.word	0x00000000
        /*01e0*/ 	.short	0x000c
        /*01e2*/ 	.short	0x0060
        /*01e4*/ 	.byte	0x00, 0xf4, 0x21, 0x00


	//----- nvinfo : EIATTR_KPARAM_INFO
	.align		4
.L_71:
        /*01e8*/ 	.byte	0x04, 0x17
        /*01ea*/ 	.short	(.L_73 - .L_72)
.L_72:
        /*01ec*/ 	.word	0x00000000
        /*01f0*/ 	.short	0x000b
        /*01f2*/ 	.short	0x0058
        /*01f4*/ 	.byte	0x00, 0xf4, 0x21, 0x00


	//----- nvinfo : EIATTR_KPARAM_INFO
	.align		4
.L_73:
        /*01f8*/ 	.byte	0x04, 0x17
        /*01fa*/ 	.short	(.L_75 - .L_74)
.L_74:
        /*01fc*/ 	.word	0x00000000
        /*0200*/ 	.short	0x000a
        /*0202*/ 	.short	0x0050
        /*0204*/ 	.byte	0x00, 0xf4, 0x21, 0x00


	//----- nvinfo : EIATTR_KPARAM_INFO
	.align		4
.L_75:
        /*0208*/ 	.byte	0x04, 0x17
        /*020a*/ 	.short	(.L_77 - .L_76)
.L_76:
        /*020c*/ 	.word	0x00000000
        /*0210*/ 	.short	0x0009
        /*0212*/ 	.short	0x0048
        /*0214*/ 	.byte	0x00, 0xf4, 0x21, 0x00


	//----- nvinfo : EIATTR_KPARAM_INFO
	.align		4
.L_77:
        /*0218*/ 	.byte	0x04, 0x17
        /*021a*/ 	.short	(.L_79 - .L_78)
.L_78:
        /*021c*/ 	.word	0x00000000
        /*0220*/ 	.short	0x0008
        /*0222*/ 	.short	0x0040
        /*0224*/ 	.byte	0x00, 0xf4, 0x21, 0x00


	//----- nvinfo : EIATTR_KPARAM_INFO
	.align		4
.L_79:
        /*0228*/ 	.byte	0x04, 0x17
        /*022a*/ 	.short	(.L_81 - .L_80)
.L_80:
        /*022c*/ 	.word	0x00000000
        /*0230*/ 	.short	0x0007
        /*0232*/ 	.short	0x0038
        /*0234*/ 	.byte	0x00, 0xf4, 0x21, 0x00


	//----- nvinfo : EIATTR_KPARAM_INFO
	.align		4
.L_81:
        /*0238*/ 	.byte	0x04, 0x17
        /*023a*/ 	.short	(.L_83 - .L_82)
.L_82:
        /*023c*/ 	.word	0x00000000
        /*0240*/ 	.short	0x0006
        /*0242*/ 	.short	0x0030
        /*0244*/ 	.byte	0x00, 0xf4, 0x21, 0x00


	//----- nvinfo : EIATTR_KPARAM_INFO
	.align		4
.L_83:
        /*0248*/ 	.byte	0x04, 0x17
        /*024a*/ 	.short	(.L_85 - .L_84)
.L_84:
        /*024c*/ 	.word	0x00000000
        /*0250*/ 	.short	0x0005
        /*0252*/ 	.short	0x0028
        /*0254*/ 	.byte	0x00, 0xf4, 0x21, 0x00


	//----- nvinfo : EIATTR_KPARAM_INFO
	.align		4
.L_85:
        /*0258*/ 	.byte	0x04, 0x17
        /*025a*/ 	.short	(.L_87 - .L_86)
.L_86:
        /*025c*/ 	.word	0x00000000
        /*0260*/ 	.short	0x0004
        /*0262*/ 	.short	0x0020
        /*0264*/ 	.byte	0x00, 0xf4, 0x21, 0x00


	//----- nvinfo : EIATTR_KPARAM_INFO
	.align		4
.L_87:
        /*0268*/ 	.byte	0x04, 0x17
        /*026a*/ 	.short	(.L_89 - .L_88)
.L_88:
        /*026c*/ 	.word	0x00000000
        /*0270*/ 	.short	0x0003
        /*0272*/ 	.short	0x0018
        /*0274*/ 	.byte	0x00, 0xf4, 0x21, 0x00


	//----- nvinfo : EIATTR_KPARAM_INFO
	.align		4
.L_89:
        /*0278*/ 	.byte	0x04, 0x17
        /*027a*/ 	.short	(.L_91 - .L_90)
.L_90:
        /*027c*/ 	.word	0x00000000
        /*0280*/ 	.short	0x0002
        /*0282*/ 	.short	0x0010
        /*0284*/ 	.byte	0x00, 0xf4, 0x21, 0x00


	//----- nvinfo : EIATTR_KPARAM_INFO
	.align		4
.L_91:
        /*0288*/ 	.byte	0x04, 0x17
        /*028a*/ 	.short	(.L_93 - .L_92)
.L_92:
        /*028c*/ 	.word	0x00000000
        /*0290*/ 	.short	0x0001
        /*0292*/ 	.short	0x0008
        /*0294*/ 	.byte	0x00, 0xf4, 0x21, 0x00


	//----- nvinfo : EIATTR_KPARAM_INFO
	.align		4
.L_93:
        /*0298*/ 	.byte	0x04, 0x17
        /*029a*/ 	.short	(.L_95 - .L_94)
.L_94:
        /*029c*/ 	.word	0x00000000
        /*02a0*/ 	.short	0x0000
        /*02a2*/ 	.short	0x0000
        /*02a4*/ 	.byte	0x00, 0xf4, 0x21, 0x00


	//----- nvinfo : EIATTR_SPARSE_MMA_MASK
	.align		4
.L_95:
        /*02a8*/ 	.byte	0x03, 0x50
        /*02aa*/ 	.short	0x0000


	//----- nvinfo : EIATTR_MAXREG_COUNT
	.align		4
        /*02ac*/ 	.byte	0x03, 0x1b
        /*02ae*/ 	.short	0x00ff


	//----- nvinfo : EIATTR_EXIT_INSTR_OFFSETS
	.align		4
        /*02b0*/ 	.byte	0x04, 0x1c
        /*02b2*/ 	.short	(.L_97 - .L_96)


	//   ....[0]....
.L_96:
        /*02b4*/ 	.word	0x00001990


	//   ....[1]....
        /*02b8*/ 	.word	0x000019b0


	//----- nvinfo : EIATTR_REQNTID
	.align		4
.L_97:
        /*02bc*/ 	.byte	0x04, 0x10
        /*02be*/ 	.short	(.L_99 - .L_98)
.L_98:
        /*02c0*/ 	.word	0x00000080
        /*02c4*/ 	.word	0x00000001
        /*02c8*/ 	.word	0x00000001


	//----- nvinfo : EIATTR_CBANK_PARAM_SIZE
	.align		4
.L_99:
        /*02cc*/ 	.byte	0x03, 0x19
        /*02ce*/ 	.short	0x014c


	//----- nvinfo : EIATTR_PARAM_CBANK
	.align		4
        /*02d0*/ 	.byte	0x04, 0x0a
        /*02d2*/ 	.short	(.L_101 - .L_100)
	.align		4
.L_100:
        /*02d4*/ 	.word	index@(.nv.constant0.triton_poi_fused_cat_3)
        /*02d8*/ 	.short	0x0210
        /*02da*/ 	.short	0x014c


	//----- nvinfo : EIATTR_SW_WAR
	.align		4
.L_101:
        /*02dc*/ 	.byte	0x04, 0x36
        /*02de*/ 	.short	(.L_103 - .L_102)
.L_102:
        /*02e0*/ 	.word	0x00000008
.L_103:


//--------------------- .nv.callgraph             --------------------------
	.section	.nv.callgraph,"",@"SHT_CUDA_CALLGRAPH"
	.align	4
	.sectionentsize	8
	.align		4
        /*0000*/ 	.word	0x00000000
	.align		4
        /*0004*/ 	.word	0xffffffff
	.align		4
        /*0008*/ 	.word	0x00000000
	.align		4
        /*000c*/ 	.word	0xfffffffe
	.align		4
        /*0010*/ 	.word	0x00000000
	.align		4
        /*0014*/ 	.word	0xfffffffd
	.align		4
        /*0018*/ 	.word	0x00000000
	.align		4
        /*001c*/ 	.word	0xfffffffc


//--------------------- .nv.constant4             --------------------------
	.section	.nv.constant4,"a",@progbits
	.align	8
	.align		8
.nv.constant4:
        /*0000*/ 	.dword	_$_str
	.align		8
        /*0008*/ 	.dword	_$_str_$_2


//--------------------- .text.triton_poi_fused_cat_3 --------------------------
	.section	.text.triton_poi_fused_cat_3,"ax",@progbits
	.align	128
        .global         triton_poi_fused_cat_3
        .type           triton_poi_fused_cat_3,@function
        .size           triton_poi_fused_cat_3,(.L_x_1 - triton_poi_fused_cat_3)
        .other          triton_poi_fused_cat_3,@"STO_CUDA_ENTRY STV_DEFAULT"
triton_poi_fused_cat_3:
.text.triton_poi_fused_cat_3:
[----:B------:R-:W0:Y:S01]  /*0000*/  LDC R1, c[0x0][0x28] ;  /* 0x00000a00ff017b82 */ /* 0x000e220000000800 */
[----:B------:R-:W1:Y:S01]  /*0010*/  S2R R4, SR_TID.X ;  /* 0x0000000000047919 */ /* 0x000e620000002100 */
[----:B------:R-:W-:-:S06]  /*0020*/  ULDC.64 UR4, c[0x0][0x208] ;  /* 0x0000820000047ab9 */ /* 0x000fcc0000000a00 */
[----:B------:R-:W2:Y:S01]  /*0030*/  LDC.64 R18, c[0x0][0x2e8] ;  /* 0x0000ba00ff127b82 */ /* 0x000ea20000000a00 */
[----:B------:R-:W3:Y:S07]  /*0040*/  S2R R3, SR_CTAID.X ;  /* 0x0000000000037919 */ /* 0x000eee0000002500 */
[----:B------:R-:W4:Y:S01]  /*0050*/  LDC.64 R14, c[0x0][0x310] ;  /* 0x0000c400ff0e7b82 */ /* 0x000f220000000a00 */
[----:B------:R-:W-:-:S07]  /*0060*/  IMAD.MOV.U32 R11, RZ, RZ, RZ ;  /* 0x000000ffff0b7224 */ /* 0x000fce00078e00ff */
[----:B------:R-:W5:Y:S08]  /*0070*/  LDC.64 R24, c[0x0][0x2b0] ;  /* 0x0000ac00ff187b82 */ /* 0x000f700000000a00 */
[----:B------:R-:W2:Y:S01]  /*0080*/  LDC.64 R28, c[0x0][0x2b8] ;  /* 0x0000ae00ff1c7b82 */ /* 0x000ea20000000a00 */
[----:B-1----:R-:W-:-:S07]  /*0090*/  LOP3.LUT R4, R4, 0x7f, RZ, 0xc0, !PT ;  /* 0x0000007f04047812 */ /* 0x002fce00078ec0ff */
[----:B------:R-:W1:Y:S01]  /*00a0*/  LDC.64 R30, c[0x0][0x2c8] ;  /* 0x0000b200ff1e7b82 */ /* 0x000e620000000a00 */
[----:B---3--:R-:W-:-:S05]  /*00b0*/  IMAD R4, R3, 0x80, R4 ;  /* 0x0000008003047824 */ /* 0x008fca00078e0204 */
[----:B------:R-:W-:Y:S02]  /*00c0*/  SHF.R.S32.HI R9, RZ, 0x1f, R4 ;  /* 0x0000001fff097819 */ /* 0x000fe40000011404 */
[----:B------:R-:W3:Y:S02]  /*00d0*/  LDC.64 R2, c[0x0][0x2c0] ;  /* 0x0000b000ff027b82 */ /* 0x000ee40000000a00 */
[----:B------:R-:W-:-:S04]  /*00e0*/  LEA.HI R0, R9, R4, RZ, 0x4 ;  /* 0x0000000409007211 */ /* 0x000fc800078f20ff */
[----:B------:R-:W-:Y:S02]  /*00f0*/  SHF.R.S32.HI R6, RZ, 0x4, R0 ;  /* 0x00000004ff067819 */ /* 0x000fe40000011400 */
[----:B------:R-:W1:Y:S02]  /*0100*/  LDC.64 R26, c[0x0][0x2d0] ;  /* 0x0000b400ff1a7b82 */ /* 0x000e640000000a00 */
[----:B------:R-:W-:-:S04]  /*0110*/  LEA.HI R5, R6, R6, RZ, 0x5 ;  /* 0x0000000606057211 */ /* 0x000fc800078f28ff */
[----:B------:R-:W-:Y:S01]  /*0120*/  LOP3.LUT R5, R5, 0xffffffe0, RZ, 0xc0, !PT ;  /* 0xffffffe005057812 */ /* 0x000fe200078ec0ff */
[----:B------:R-:W-:Y:S01]  /*0130*/  IMAD.MOV.U32 R33, RZ, RZ, 0x14 ;  /* 0x00000014ff217424 */ /* 0x000fe200078e00ff */
[----:B------:R-:W1:Y:S03]  /*0140*/  LDC.64 R22, c[0x0][0x2d8] ;  /* 0x0000b600ff167b82 */ /* 0x000e660000000a00 */
[----:B------:R-:W-:Y:S02]  /*0150*/  IMAD.IADD R6, R6, 0x1, -R5 ;  /* 0x0000000106067824 */ /* 0x000fe400078e0a05 */
[----:B------:R-:W-:Y:S02]  /*0160*/  IMAD.MOV.U32 R5, RZ, RZ, RZ ;  /* 0x000000ffff057224 */ /* 0x000fe400078e00ff */
[C---:B---3--:R-:W-:Y:S01]  /*0170*/  IMAD.WIDE R2, R6.reuse, 0x4, R2 ;  /* 0x0000000406027825 */ /* 0x048fe200078e0202 */
[----:B------:R-:W-:Y:S01]  /*0180*/  LOP3.LUT R7, R6, 0xfffffffc, RZ, 0xc0, !PT ;  /* 0xfffffffc06077812 */ /* 0x000fe200078ec0ff */
[----:B------:R-:W3:Y:S03]  /*0190*/  LDC.64 R20, c[0x0][0x2e0] ;  /* 0x0000b800ff147b82 */ /* 0x000ee60000000a00 */
[----:B------:R-:W-:-:S04]  /*01a0*/  ISETP.NE.AND P1, PT, R7, 0x10, PT ;  /* 0x000000100700780c */ /* 0x000fc80003f25270 */
[----:B------:R-:W-:Y:S02]  /*01b0*/  ISETP.LT.AND P2, PT, R4, 0x800, !P1 ;  /* 0x000008000400780c */ /* 0x000fe40004f41270 */
[C---:B------:R-:W-:Y:S01]  /*01c0*/  ISETP.NE.AND P3, PT, R7.reuse, 0x14, PT ;  /* 0x000000140700780c */ /* 0x040fe20003f65270 */
[C---:B--2---:R-:W-:Y:S01]  /*01d0*/  IMAD.WIDE R18, R6.reuse, 0x4, R18 ;  /* 0x0000000406127825 */ /* 0x044fe200078e0212 */
[----:B------:R-:W-:Y:S02]  /*01e0*/  ISETP.NE.AND P0, PT, R7, 0x18, PT ;  /* 0x000000180700780c */ /* 0x000fe40003f05270 */
[----:B------:R-:W-:Y:S01]  /*01f0*/  LEA.HI R10, R9, R4, RZ, 0x9 ;  /* 0x00000004090a7211 */ /* 0x000fe200078f48ff */
[----:B----4-:R-:W-:Y:S01]  /*0200*/  IMAD.WIDE R34, R6, 0x4, R14 ;  /* 0x0000000406227825 */ /* 0x010fe200078e020e */
[----:B------:R-:W-:Y:S01]  /*0210*/  LOP3.LUT R43, R0, 0xfffffff0, RZ, 0xc0, !PT ;  /* 0xfffffff0002b7812 */ /* 0x000fe200078ec0ff */
[----:B------:R-:W2:Y:S01]  /*0220*/  LDC.64 R14, c[0x0][0x2f8] ;  /* 0x0000be00ff0e7b82 */ /* 0x000ea20000000a00 */
[----:B------:R-:W-:Y:S01]  /*0230*/  CS2R R36, SRZ ;  /* 0x0000000000247805 */ /* 0x000fe2000001ff00 */
[----:B------:R-:W-:-:S02]  /*0240*/  IMAD R33, R6, R33, -0x140 ;  /* 0xfffffec006217424 */ /* 0x000fc400078e0221 */
[----:B------:R-:W-:Y:S01]  /*0250*/  IMAD.MOV.U32 R32, RZ, RZ, RZ ;  /* 0x000000ffff207224 */ /* 0x000fe200078e00ff */
[----:B------:R4:W2:Y:S01]  /*0260*/  @P2 LDG.E.EL R5, desc[UR4][R2.64+-0x40] ;  /* 0xffffc00402052981 */ /* 0x0008a2000c2e1900 */
[----:B------:R-:W-:Y:S01]  /*0270*/  ISETP.LT.AND P4, PT, R4, 0x800, !P3 ;  /* 0x000008000400780c */ /* 0x000fe20005f81270 */
[----:B0-----:R-:W-:Y:S01]  /*0280*/  IMAD.WIDE R28, R6, 0x4, R28 ;  /* 0x00000004061c7825 */ /* 0x001fe200078e021c */
[----:B------:R-:W-:Y:S02]  /*0290*/  CS2R R40, SRZ ;  /* 0x0000000000287805 */ /* 0x000fe4000001ff00 */
[----:B------:R-:W-:Y:S01]  /*02a0*/  P2R R12, PR, RZ, 0x2 ;  /* 0x00000002ff0c7803 */ /* 0x000fe20000000000 */
[----:B------:R-:W-:Y:S01]  /*02b0*/  IMAD.IADD R43, R4, 0x1, -R43 ;  /* 0x00000001042b7824 */ /* 0x000fe200078e0a2b */
[----:B------:R-:W2:Y:S01]  /*02c0*/  @P2 LDG.E.EL R37, desc[UR4][R28.64+-0x40] ;  /* 0xffffc0041c252981 */ /* 0x000ea2000c2e1900 */
[----:B----4-:R-:W-:-:S06]  /*02d0*/  LEA.HI R3, R9, R4, RZ, 0x2 ;  /* 0x0000000409037211 */ /* 0x010fcc00078f10ff */
[----:B------:R0:W4:Y:S01]  /*02e0*/  @P4 LDG.E.EL R11, desc[UR4][R18.64+-0x50] ;  /* 0xffffb004120b4981 */ /* 0x000122000c2e1900 */
[----:B------:R-:W-:Y:S02]  /*02f0*/  SHF.R.S32.HI R13, RZ, 0x2, R3 ;  /* 0x00000002ff0d7819 */ /* 0x000fe40000011403 */
[----:B------:R-:W-:Y:S01]  /*0300*/  LOP3.LUT R9, R3, 0xfffffffc, RZ, 0xc0, !PT ;  /* 0xfffffffc03097812 */ /* 0x000fe200078ec0ff */
[----:B------:R-:W-:Y:S01]  /*0310*/  IMAD.MOV.U32 R3, RZ, RZ, RZ ;  /* 0x000000ffff037224 */ /* 0x000fe200078e00ff */
[----:B------:R-:W-:Y:S02]  /*0320*/  LEA.HI R0, R13, R13, RZ, 0x2 ;  /* 0x0000000d0d007211 */ /* 0x000fe400078f10ff */
[----:B------:R-:W-:Y:S02]  /*0330*/  SHF.R.S32.HI R2, RZ, 0x9, R10 ;  /* 0x00000009ff027819 */ /* 0x000fe4000001140a */
[----:B------:R-:W-:Y:S01]  /*0340*/  LOP3.LUT R0, R0, 0xfffffffc, RZ, 0xc0, !PT ;  /* 0xfffffffc00007812 */ /* 0x000fe200078ec0ff */
[----:B0-----:R-:W0:Y:S02]  /*0350*/  LDC.64 R18, c[0x0][0x2f0] ;  /* 0x0000bc00ff127b82 */ /* 0x001e240000000a00 */
[----:B------:R-:W-:-:S02]  /*0360*/  IMAD R16, R2, 0x50, R43 ;  /* 0x0000005002107824 */ /* 0x000fc400078e022b */
[----:B------:R-:W-:Y:S02]  /*0370*/  IMAD.IADD R0, R13, 0x1, -R0 ;  /* 0x000000010d007824 */ /* 0x000fe400078e0a00 */
[----:B------:R-:W-:Y:S02]  /*0380*/  IMAD.IADD R9, R4, 0x1, -R9 ;  /* 0x0000000104097824 */ /* 0x000fe400078e0a09 */
[----:B------:R-:W-:Y:S02]  /*0390*/  IMAD.IADD R13, R33, 0x1, R16 ;  /* 0x00000001210d7824 */ /* 0x000fe400078e0210 */
[----:B------:R-:W-:Y:S02]  /*03a0*/  IMAD R9, R0, 0x5, R9 ;  /* 0x0000000500097824 */ /* 0x000fe400078e0209 */
[----:B-----5:R-:W-:-:S04]  /*03b0*/  IMAD.WIDE R24, R13, 0x4, R24 ;  /* 0x000000040d187825 */ /* 0x020fc800078e0218 */
[----:B------:R-:W-:Y:S02]  /*03c0*/  IMAD.MOV.U32 R0, RZ, RZ, RZ ;  /* 0x000000ffff007224 */ /* 0x000fe400078e00ff */
[----:B------:R-:W-:Y:S02]  /*03d0*/  IMAD.MOV.U32 R13, RZ, RZ, RZ ;  /* 0x000000ffff0d7224 */ /* 0x000fe400078e00ff */
[C---:B-1----:R-:W-:Y:S02]  /*03e0*/  IMAD.WIDE R30, R6.reuse, 0x4, R30 ;  /* 0x00000004061e7825 */ /* 0x042fe400078e021e */
[----:B------:R-:W5:Y:S02]  /*03f0*/  @P2 LDG.E R0, desc[UR4][R24.64] ;  /* 0x0000000418002981 */ /* 0x000f64000c1e1900 */
[----:B------:R-:W-:Y:S02]  /*0400*/  IMAD.WIDE R26, R6, 0x4, R26 ;  /* 0x00000004061a7825 */ /* 0x000fe400078e021a */
[----:B------:R1:W4:Y:S02]  /*0410*/  @P2 LDG.E.EL R32, desc[UR4][R30.64+-0x40] ;  /* 0xffffc0041e202981 */ /* 0x000324000c2e1900 */
[----:B------:R-:W-:-:S02]  /*0420*/  IMAD R16, R2, 0x50, R33 ;  /* 0x0000005002107824 */ /* 0x000fc400078e0221 */
[----:B------:R0:W4:Y:S03]  /*0430*/  @P2 LDG.E.EL R13, desc[UR4][R26.64+-0x40] ;  /* 0xffffc0041a0d2981 */ /* 0x000126000c2e1900 */
[----:B------:R-:W-:Y:S01]  /*0440*/  IADD3 R33, R16, -0x50, R9 ;  /* 0xffffffb010217810 */ /* 0x000fe20007ffe009 */
[----:B------:R-:W-:Y:S02]  /*0450*/  IMAD.MOV.U32 R28, RZ, RZ, RZ ;  /* 0x000000ffff1c7224 */ /* 0x000fe400078e00ff */
[----:B---3--:R-:W-:Y:S01]  /*0460*/  IMAD.WIDE R20, R6, 0x4, R20 ;  /* 0x0000000406147825 */ /* 0x008fe200078e0214 */
[----:B-1----:R-:W1:Y:S03]  /*0470*/  LDC.64 R30, c[0x0][0x320] ;  /* 0x0000c800ff1e7b82 */ /* 0x002e660000000a00 */
[----:B------:R-:W-:-:S04]  /*0480*/  IMAD.WIDE R22, R33, 0x4, R22 ;  /* 0x0000000421167825 */ /* 0x000fc800078e0216 */
[C---:B0-----:R-:W-:Y:S01]  /*0490*/  IMAD.WIDE R18, R6.reuse, 0x4, R18 ;  /* 0x0000000406127825 */ /* 0x041fe200078e0212 */
[----:B------:R0:W3:Y:S01]  /*04a0*/  @P4 LDG.E R40, desc[UR4][R22.64] ;  /* 0x0000000416284981 */ /* 0x0000e2000c1e1900 */
[----:B------:R-:W1:Y:S02]  /*04b0*/  LDC.64 R26, c[0x0][0x328] ;  /* 0x0000ca00ff1a7b82 */ /* 0x000e640000000a00 */
[----:B--2---:R-:W-:-:S05]  /*04c0*/  IMAD.WIDE R24, R6, 0x4, R14 ;  /* 0x0000000406187825 */ /* 0x004fca00078e020e */
[----:B------:R-:W2:Y:S01]  /*04d0*/  @P4 LDG.E.EL R28, desc[UR4][R24.64+-0x50] ;  /* 0xffffb004181c4981 */ /* 0x000ea2000c2e1900 */
[----:B0-----:R-:W0:Y:S01]  /*04e0*/  LDC.64 R22, c[0x0][0x338] ;  /* 0x0000ce00ff167b82 */ /* 0x001e220000000a00 */
[----:B------:R-:W-:-:S05]  /*04f0*/  SEL R5, R5, RZ, P2 ;  /* 0x000000ff05057207 */ /* 0x000fca0001000000 */
[----:B------:R-:W-:-:S06]  /*0500*/  FADD R17, R5, 9.9999997473787516356e-06 ;  /* 0x3727c5ac05117421 */ /* 0x000fcc0000000000 */
[----:B------:R-:W0:Y:S01]  /*0510*/  MUFU.SQRT R17, R17 ;  /* 0x0000001100117308 */ /* 0x000e220000002000 */
[----:B------:R-:W-:Y:S01]  /*0520*/  IMAD.MOV.U32 R5, RZ, RZ, 0x3e800000 ;  /* 0x3e800000ff057424 */ /* 0x000fe200078e00ff */
[C---:B0-----:R-:W-:Y:S02]  /*0530*/  FSETP.GT.AND P5, PT, R17.reuse, 8.50705917302346158658e+37, PT ;  /* 0x7e8000001100780b */ /* 0x041fe40003fa4000 */
[----:B------:R-:W-:Y:S02]  /*0540*/  FSETP.GEU.AND P6, PT, R17, 1.175494350822287508e-38, PT ;  /* 0x008000001100780b */ /* 0x000fe40003fce000 */
[----:B------:R-:W-:-:S09]  /*0550*/  FSEL R38, R5, 1, P5 ;  /* 0x3f80000005267808 */ /* 0x000fd20002800000 */
[----:B------:R-:W-:Y:S01]  /*0560*/  @P5 FMUL R17, R17, 0.25 ;  /* 0x3e80000011115820 */ /* 0x000fe20000400000 */
[----:B------:R-:W-:-:S13]  /*0570*/  ISETP.LT.AND P5, PT, R4, 0x800, !P0 ;  /* 0x000008000400780c */ /* 0x000fda00047a1270 */
[----:B------:R0:W2:Y:S02]  /*0580*/  @P5 LDG.E.EL R3, desc[UR4][R34.64+-0x60] ;  /* 0xffffa00422035981 */ /* 0x0000a4000c2e1900 */
[----:B0-----:R-:W-:-:S06]  /*0590*/  CS2R R34, SRZ ;  /* 0x0000000000227805 */ /* 0x001fcc000001ff00 */
[----:B------:R0:W2:Y:S04]  /*05a0*/  @P4 LDG.E.EL R35, desc[UR4][R20.64+-0x50] ;  /* 0xffffb00414234981 */ /* 0x0000a8000c2e1900 */
[----:B------:R-:W2:Y:S01]  /*05b0*/  @P4 LDG.E.EL R34, desc[UR4][R18.64+-0x50] ;  /* 0xffffb00412224981 */ /* 0x000ea2000c2e1900 */
[----:B----4-:R-:W-:-:S05]  /*05c0*/  SEL R11, R11, RZ, P4 ;  /* 0x000000ff0b0b7207 */ /* 0x010fca0002000000 */
[----:B------:R-:W-:Y:S01]  /*05d0*/  FADD R11, R11, 9.9999997473787516356e-06 ;  /* 0x3727c5ac0b0b7421 */ /* 0x000fe20000000000 */
[----:B------:R-:W-:Y:S01]  /*05e0*/  @!P6 FMUL R17, R17, 16777216 ;  /* 0x4b8000001111e820 */ /* 0x000fe20000400000 */
[----:B------:R-:W-:Y:S01]  /*05f0*/  @!P6 FMUL R38, R38, 16777216 ;  /* 0x4b8000002626e820 */ /* 0x000fe20000400000 */
[----:B-----5:R-:W-:Y:S01]  /*0600*/  SEL R0, R0, RZ, P2 ;  /* 0x000000ff00007207 */ /* 0x020fe20001000000 */
[----:B------:R-:W4:Y:S01]  /*0610*/  MUFU.SQRT R33, R11 ;  /* 0x0000000b00217308 */ /* 0x000f220000002000 */
[----:B------:R-:W-:Y:S02]  /*0620*/  SEL R37, R37, RZ, P2 ;  /* 0x000000ff25257207 */ /* 0x000fe40001000000 */
[----:B------:R-:W-:Y:S02]  /*0630*/  SEL R32, R32, RZ, P2 ;  /* 0x000000ff20207207 */ /* 0x000fe40001000000 */
[----:B------:R-:W-:Y:S02]  /*0640*/  SEL R13, R13, RZ, P2 ;  /* 0x000000ff0d0d7207 */ /* 0x000fe40001000000 */
[----:B---3--:R-:W-:Y:S01]  /*0650*/  SEL R40, R40, RZ, P4 ;  /* 0x000000ff28287207 */ /* 0x008fe20002000000 */
[----:B------:R-:W-:Y:S01]  /*0660*/  IMAD.MOV.U32 R14, RZ, RZ, RZ ;  /* 0x000000ffff0e7224 */ /* 0x000fe200078e00ff */
[----:B0-----:R-:W0:Y:S01]  /*0670*/  LDC.64 R20, c[0x0][0x308] ;  /* 0x0000c200ff147b82 */ /* 0x001e220000000a00 */
[----:B----4-:R-:W-:-:S02]  /*0680*/  FSETP.GT.AND P6, PT, R33, 8.50705917302346158658e+37, PT ;  /* 0x7e8000002100780b */ /* 0x010fc40003fc4000 */
[----:B------:R-:W-:Y:S02]  /*0690*/  FSETP.GEU.AND P2, PT, R33, 1.175494350822287508e-38, PT ;  /* 0x008000002100780b */ /* 0x000fe40003f4e000 */
[----:B------:R-:W-:-:S09]  /*06a0*/  FSEL R16, R5, 1, P6 ;  /* 0x3f80000005107808 */ /* 0x000fd20003000000 */
[----:B------:R-:W-:Y:S02]  /*06b0*/  @P6 FMUL R33, R33, 0.25 ;  /* 0x3e80000021216820 */ /* 0x000fe40000400000 */
[----:B------:R-:W-:Y:S02]  /*06c0*/  @!P2 FMUL R16, R16, 16777216 ;  /* 0x4b8000001010a820 */ /* 0x000fe40000400000 */
[----:B------:R-:W-:Y:S01]  /*06d0*/  @!P2 FMUL R33, R33, 16777216 ;  /* 0x4b8000002121a820 */ /* 0x000fe20000400000 */
[----:B------:R-:W-:Y:S02]  /*06e0*/  ISETP.GT.AND P2, PT, R6, 0x1b, PT ;  /* 0x0000001b0600780c */ /* 0x000fe40003f44270 */
[----:B--2---:R-:W-:Y:S01]  /*06f0*/  SEL R11, R28, RZ, P4 ;  /* 0x000000ff1c0b7207 */ /* 0x004fe20002000000 */
[C---:B------:R-:W-:Y:S01]  /*0700*/  IMAD.WIDE R22, R6.reuse, 0x4, R22 ;  /* 0x0000000406167825 */ /* 0x040fe200078e0216 */
[----:B------:R-:W2:Y:S03]  /*0710*/  LDC.64 R28, c[0x0][0x300] ;  /* 0x0000c000ff1c7b82 */ /* 0x000ea60000000a00 */
[----:B------:R-:W-:-:S04]  /*0720*/  VIADD R25, R6, 0xffffffe8 ;  /* 0xffffffe806197836 */ /* 0x000fc80000000000 */
[----:B------:R-:W-:-:S04]  /*0730*/  IMAD R24, R2, 0x4, R25 ;  /* 0x0000000402187824 */ /* 0x000fc800078e0219 */
[----:B------:R-:W-:Y:S02]  /*0740*/  IMAD R25, R24, 0x19, R9 ;  /* 0x0000001918197824 */ /* 0x000fe400078e0209 */
[----:B------:R-:W-:Y:S02]  /*0750*/  IMAD.MOV.U32 R9, RZ, RZ, RZ ;  /* 0x000000ffff097224 */ /* 0x000fe400078e00ff */
[----:B0-----:R-:W-:-:S04]  /*0760*/  IMAD.WIDE R20, R6, 0x4, R20 ;  /* 0x0000000406147825 */ /* 0x001fc800078e0214 */
[----:B------:R-:W-:Y:S01]  /*0770*/  IMAD.MOV.U32 R39, RZ, RZ, RZ ;  /* 0x000000ffff277224 */ /* 0x000fe200078e00ff */
[----:B------:R0:W3:Y:S01]  /*0780*/  @P5 LDG.E.EL R9, desc[UR4][R20.64+-0x60] ;  /* 0xffffa00414095981 */ /* 0x0000e2000c2e1900 */
[----:B-1----:R-:W-:-:S04]  /*0790*/  IMAD.WIDE R30, R6, 0x4, R30 ;  /* 0x00000004061e7825 */ /* 0x002fc800078e021e */
[----:B--2---:R-:W-:Y:S01]  /*07a0*/  IMAD.WIDE R28, R25, 0x4, R28 ;  /* 0x00000004191c7825 */ /* 0x004fe200078e021c */
[----:B------:R-:W2:Y:S01]  /*07b0*/  @P5 LDG.E.EL R41, desc[UR4][R30.64+-0x60] ;  /* 0xffffa0041e295981 */ /* 0x000ea2000c2e1900 */
[----:B------:R-:W1:Y:S03]  /*07c0*/  LDC.64 R24, c[0x0][0x330] ;  /* 0x0000cc00ff187b82 */ /* 0x000e660000000a00 */
[----:B------:R4:W5:Y:S01]  /*07d0*/  @P5 LDG.E R39, desc[UR4][R28.64] ;  /* 0x000000041c275981 */ /* 0x000962000c1e1900 */
[----:B------:R-:W-:-:S04]  /*07e0*/  IMAD R43, R2, 0x40, R43 ;  /* 0x00000040022b7824 */ /* 0x000fc800078e022b */
[----:B0-----:R-:W0:Y:S01]  /*07f0*/  LDC.64 R20, c[0x0][0x348] ;  /* 0x0000d200ff147b82 */ /* 0x001e220000000a00 */
[----:B------:R-:W-:Y:S01]  /*0800*/  IMAD.MOV.U32 R42, RZ, RZ, RZ ;  /* 0x000000ffff2a7224 */ /* 0x000fe200078e00ff */
[----:B----4-:R-:W-:Y:S01]  /*0810*/  CS2R R28, SRZ ;  /* 0x00000000001c7805 */ /* 0x010fe2000001ff00 */
[----:B-1----:R-:W-:-:S04]  /*0820*/  IMAD.WIDE R24, R6, 0x4, R24 ;  /* 0x0000000406187825 */ /* 0x002fc800078e0218 */
[----:B0-----:R-:W-:Y:S01]  /*0830*/  IMAD.WIDE R20, R6, 0x4, R20 ;  /* 0x0000000406147825 */ /* 0x001fe200078e0214 */
[----:B------:R-:W-:-:S05]  /*0840*/  SEL R3, R3, RZ, P5 ;  /* 0x000000ff03037207 */ /* 0x000fca0002800000 */
[----:B------:R-:W-:-:S04]  /*0850*/  FADD R3, R3, 9.9999997473787516356e-06 ;  /* 0x3727c5ac03037421 */ /* 0x000fc80000000000 */
[----:B------:R-:W0:Y:S02]  /*0860*/  MUFU.SQRT R15, R3 ;  /* 0x00000003000f7308 */ /* 0x000e240000002000 */
[----:B0-----:R-:W-:Y:S02]  /*0870*/  FSETP.GT.AND P6, PT, R15, 8.50705917302346158658e+37, PT ;  /* 0x7e8000000f00780b */ /* 0x001fe40003fc4000 */
[----:B------:R-:W-:Y:S02]  /*0880*/  SEL R19, R35, RZ, P4 ;  /* 0x000000ff23137207 */ /* 0x000fe40002000000 */
[----:B------:R-:W-:Y:S02]  /*0890*/  SEL R18, R34, RZ, P4 ;  /* 0x000000ff22127207 */ /* 0x000fe40002000000 */
[----:B------:R-:W-:Y:S01]  /*08a0*/  FSETP.GEU.AND P4, PT, R15, 1.175494350822287508e-38, PT ;  /* 0x008000000f00780b */ /* 0x000fe20003f8e000 */
[----:B------:R-:W0:Y:S01]  /*08b0*/  LDC.64 R34, c[0x0][0x318] ;  /* 0x0000c600ff227b82 */ /* 0x000e220000000a00 */
[----:B------:R-:W-:-:S05]  /*08c0*/  FSEL R3, R5, 1, P6 ;  /* 0x3f80000005037808 */ /* 0x000fca0003000000 */
[----:B------:R-:W-:Y:S01]  /*08d0*/  @P6 FMUL R15, R15, 0.25 ;  /* 0x3e8000000f0f6820 */ /* 0x000fe20000400000 */
[----:B------:R-:W-:-:S13]  /*08e0*/  ISETP.LT.AND P6, PT, R4, 0x800, P2 ;  /* 0x000008000400780c */ /* 0x000fda00017c1270 */
[----:B------:R1:W4:Y:S01]  /*08f0*/  @P6 LDG.E.EL R14, desc[UR4][R22.64+-0x70] ;  /* 0xffff9004160e6981 */ /* 0x000322000c2e1900 */
[----:B0-----:R-:W-:-:S03]  /*0900*/  IMAD.WIDE R34, R6, 0x4, R34 ;  /* 0x0000000406227825 */ /* 0x001fc600078e0222 */
[----:B------:R-:W4:Y:S04]  /*0910*/  @P6 LDG.E.EL R29, desc[UR4][R20.64+-0x70] ;  /* 0xffff9004141d6981 */ /* 0x000f28000c2e1900 */
[----:B------:R0:W4:Y:S01]  /*0920*/  @P5 LDG.E.EL R36, desc[UR4][R34.64+-0x60] ;  /* 0xffffa00422245981 */ /* 0x000122000c2e1900 */
[----:B-1----:R-:W1:Y:S01]  /*0930*/  LDC.64 R22, c[0x0][0x340] ;  /* 0x0000d000ff167b82 */ /* 0x002e620000000a00 */
[----:B------:R-:W-:Y:S01]  /*0940*/  @!P4 FMUL R15, R15, 16777216 ;  /* 0x4b8000000f0fc820 */ /* 0x000fe20000400000 */
[----:B------:R-:W-:Y:S01]  /*0950*/  @!P4 FMUL R3, R3, 16777216 ;  /* 0x4b8000000303c820 */ /* 0x000fe20000400000 */
[----:B------:R-:W1:Y:S08]  /*0960*/  MUFU.RCP R17, R17 ;  /* 0x0000001100117308 */ /* 0x000e700000001000 */
[----:B------:R-:W1:Y:S01]  /*0970*/  MUFU.RCP R33, R33 ;  /* 0x0000002100217308 */ /* 0x000e620000001000 */
[----:B0-----:R-:W-:Y:S01]  /*0980*/  IMAD R34, R6, 0x10, R43 ;  /* 0x0000001006227824 */ /* 0x001fe200078e022b */
[----:B--2---:R-:W-:-:S03]  /*0990*/  SEL R41, R41, RZ, P5 ;  /* 0x000000ff29297207 */ /* 0x004fc60002800000 */
[----:B------:R-:W-:Y:S02]  /*09a0*/  VIADD R35, R34, 0xfffffe40 ;  /* 0xfffffe4022237836 */ /* 0x000fe40000000000 */
[----:B------:R-:W-:Y:S01]  /*09b0*/  FADD R0, R0, -R37 ;  /* 0x8000002500007221 */ /* 0x000fe20000000000 */
[----:B------:R-:W-:Y:S01]  /*09c0*/  FADD R19, R40, -R19 ;  /* 0x8000001328137221 */ /* 0x000fe20000000000 */
[C---:B------:R-:W-:Y:S01]  /*09d0*/  ISETP.GE.AND P1, PT, R6.reuse, 0x4, PT ;  /* 0x000000040600780c */ /* 0x040fe20003f26270 */
[----:B------:R-:W-:Y:S01]  /*09e0*/  IMAD.WIDE R26, R35, 0x4, R26 ;  /* 0x00000004231a7825 */ /* 0x000fe200078e021a */
[----:B------:R-:W0:Y:S03]  /*09f0*/  LDC.64 R20, c[0x0][0x230] ;  /* 0x00008c00ff147b82 */ /* 0x000e260000000a00 */
[----:B------:R-:W-:Y:S01]  /*0a00*/  IMAD.MOV.U32 R35, RZ, RZ, RZ ;  /* 0x000000ffff237224 */ /* 0x000fe200078e00ff */
[----:B------:R-:W2:Y:S01]  /*0a10*/  @P6 LDG.E R42, desc[UR4][R26.64] ;  /* 0x000000041a2a6981 */ /* 0x000ea2000c1e1900 */
[----:B-1----:R-:W-:-:S04]  /*0a20*/  IMAD.WIDE R22, R6, 0x4, R22 ;  /* 0x0000000406167825 */ /* 0x002fc800078e0216 */
[----:B------:R3:W2:Y:S04]  /*0a30*/  @P6 LDG.E.EL R35, desc[UR4][R24.64+-0x70] ;  /* 0xffff900418236981 */ /* 0x0006a8000c2e1900 */
[----:B------:R1:W2:Y:S01]  /*0a40*/  @P6 LDG.E.EL R28, desc[UR4][R22.64+-0x70] ;  /* 0xffff9004161c6981 */ /* 0x0002a2000c2e1900 */
[----:B---3--:R-:W-:Y:S02]  /*0a50*/  SEL R24, R9, RZ, P5 ;  /* 0x000000ff09187207 */ /* 0x008fe40002800000 */
[----:B-----5:R-:W-:Y:S01]  /*0a60*/  SEL R9, R39, RZ, P5 ;  /* 0x000000ff27097207 */ /* 0x020fe20002800000 */
[----:B------:R-:W-:Y:S01]  /*0a70*/  FMUL R17, R17, R38 ;  /* 0x0000002611117220 */ /* 0x000fe20000400000 */
[----:B------:R-:W-:Y:S01]  /*0a80*/  FMUL R16, R33, R16 ;  /* 0x0000001021107220 */ /* 0x000fe20000400000 */
[----:B-1----:R-:W1:Y:S02]  /*0a90*/  LDC.64 R22, c[0x0][0x210] ;  /* 0x00008400ff167b82 */ /* 0x002e640000000a00 */
[----:B------:R-:W-:Y:S01]  /*0aa0*/  FADD R9, R9, -R24 ;  /* 0x8000001809097221 */ /* 0x000fe20000000000 */
[----:B------:R-:W-:Y:S01]  /*0ab0*/  FMUL R0, R17, R0 ;  /* 0x0000000011007220 */ /* 0x000fe20000400000 */
[----:B------:R-:W-:-:S03]  /*0ac0*/  FMUL R19, R16, R19 ;  /* 0x0000001310137220 */ /* 0x000fc60000400000 */
[----:B------:R-:W-:Y:S01]  /*0ad0*/  FFMA R13, R32, R0, R13 ;  /* 0x00000000200d7223 */ /* 0x000fe2000000000d */
[----:B------:R-:W-:Y:S01]  /*0ae0*/  FFMA R11, R18, R19, R11 ;  /* 0x00000013120b7223 */ /* 0x000fe2000000000b */
[----:B------:R-:W3:Y:S08]  /*0af0*/  LDC.64 R24, c[0x0][0x220] ;  /* 0x00008800ff187b82 */ /* 0x000ef00000000a00 */
[----:B------:R-:W5:Y:S08]  /*0b00*/  LDC.64 R16, c[0x0][0x218] ;  /* 0x00008600ff107b82 */ /* 0x000f700000000a00 */
[----:B------:R-:W1:Y:S01]  /*0b10*/  LDC.64 R18, c[0x0][0x228] ;  /* 0x00008a00ff127b82 */ /* 0x000e620000000a00 */
[----:B---3--:R-:W-:-:S04]  /*0b20*/  IMAD.WIDE R24, R6, 0x4, R24 ;  /* 0x0000000406187825 */ /* 0x008fc800078e0218 */
[----:B0-----:R-:W-:Y:S01]  /*0b30*/  IMAD.WIDE R20, R6, 0x4, R20 ;  /* 0x0000000406147825 */ /* 0x001fe200078e0214 */
[----:B----4-:R-:W-:-:S05]  /*0b40*/  SEL R14, R14, RZ, P6 ;  /* 0x000000ff0e0e7207 */ /* 0x010fca0003000000 */
[----:B------:R-:W-:-:S04]  /*0b50*/  FADD R14, R14, 9.9999997473787516356e-06 ;  /* 0x3727c5ac0e0e7421 */ /* 0x000fc80000000000 */
[----:B------:R-:W0:Y:S01]  /*0b60*/  MUFU.SQRT R30, R14 ;  /* 0x0000000e001e7308 */ /* 0x000e220000002000 */
[----:B------:R-:W-:Y:S02]  /*0b70*/  SEL R36, R36, RZ, P5 ;  /* 0x000000ff24247207 */ /* 0x000fe40002800000 */
[C---:B0-----:R-:W-:Y:S02]  /*0b80*/  FSETP.GT.AND P4, PT, R30.reuse, 8.50705917302346158658e+37, PT ;  /* 0x7e8000001e00780b */ /* 0x041fe40003f84000 */
[----:B------:R-:W-:-:S03]  /*0b90*/  FSETP.GEU.AND P5, PT, R30, 1.175494350822287508e-38, PT ;  /* 0x008000001e00780b */ /* 0x000fc60003fae000 */
[----:B------:R-:W0:Y:S08]  /*0ba0*/  MUFU.RCP R14, R15 ;  /* 0x0000000f000e7308 */ /* 0x000e300000001000 */
[----:B------:R-:W-:-:S04]  /*0bb0*/  @P4 FMUL R30, R30, 0.25 ;  /* 0x3e8000001e1e4820 */ /* 0x000fc80000400000 */
[----:B------:R-:W-:Y:S01]  /*0bc0*/  @!P5 FMUL R30, R30, 16777216 ;  /* 0x4b8000001e1ed820 */ /* 0x000fe20000400000 */
[----:B0-----:R-:W-:-:S05]  /*0bd0*/  FMUL R14, R14, R3 ;  /* 0x000000030e0e7220 */ /* 0x001fca0000400000 */
[----:B------:R-:W0:Y:S01]  /*0be0*/  MUFU.RCP R30, R30 ;  /* 0x0000001e001e7308 */ /* 0x000e220000001000 */
[----:B------:R-:W-:Y:S01]  /*0bf0*/  FSEL R3, R5, 1, P4 ;  /* 0x3f80000005037808 */ /* 0x000fe20002000000 */
[----:B------:R-:W-:Y:S01]  /*0c00*/  FMUL R9, R14, R9 ;  /* 0x000000090e097220 */ /* 0x000fe20000400000 */
[----:B--2---:R-:W-:-:S03]  /*0c10*/  SEL R42, R42, RZ, P6 ;  /* 0x000000ff2a2a7207 */ /* 0x004fc60003000000 */
[----:B------:R-:W-:Y:S01]  /*0c20*/  @!P5 FMUL R3, R3, 16777216 ;  /* 0x4b8000000303d820 */ /* 0x000fe20000400000 */
[----:B------:R-:W-:Y:S01]  /*0c30*/  FFMA R9, R36, R9, R41 ;  /* 0x0000000924097223 */ /* 0x000fe20000000029 */
[----:B------:R-:W-:-:S04]  /*0c40*/  SEL R35, R35, RZ, P6 ;  /* 0x000000ff23237207 */ /* 0x000fc80003000000 */
[----:B------:R-:W-:Y:S01]  /*0c50*/  FSETP.GTU.AND P4, PT, R9, RZ, PT ;  /* 0x000000ff0900720b */ /* 0x000fe20003f8c000 */
[----:B0-----:R-:W-:Y:S01]  /*0c60*/  FMUL R3, R30, R3 ;  /* 0x000000031e037220 */ /* 0x001fe20000400000 */
[----:B------:R-:W-:Y:S01]  /*0c70*/  FADD R0, R42, -R35 ;  /* 0x800000232a007221 */ /* 0x000fe20000000000 */
[----:B------:R-:W-:Y:S02]  /*0c80*/  SEL R28, R28, RZ, P6 ;  /* 0x000000ff1c1c7207 */ /* 0x000fe40003000000 */
[----:B------:R-:W-:Y:S01]  /*0c90*/  SEL R29, R29, RZ, P6 ;  /* 0x000000ff1d1d7207 */ /* 0x000fe20003000000 */
[----:B------:R-:W-:Y:S01]  /*0ca0*/  FMUL R0, R3, R0 ;  /* 0x0000000003007220 */ /* 0x000fe20000400000 */
[----:B------:R-:W-:Y:S02]  /*0cb0*/  FSEL R3, R9, RZ, P4 ;  /* 0x000000ff09037208 */ /* 0x000fe40002000000 */
[----:B------:R-:W-:Y:S01]  /*0cc0*/  FSETP.GTU.AND P6, PT, R13, RZ, PT ;  /* 0x000000ff0d00720b */ /* 0x000fe20003fcc000 */
[----:B------:R-:W-:Y:S01]  /*0cd0*/  FFMA R29, R28, R0, R29 ;  /* 0x000000001c1d7223 */ /* 0x000fe2000000001d */
[----:B------:R-:W-:-:S02]  /*0ce0*/  FSETP.GEU.AND P5, PT, R3, 6, PT ;  /* 0x40c000000300780b */ /* 0x000fc40003fae000 */
[----:B------:R-:W-:Y:S02]  /*0cf0*/  FSETP.GTU.AND P4, PT, R11, RZ, PT ;  /* 0x000000ff0b00720b */ /* 0x000fe40003f8c000 */
[----:B------:R-:W-:Y:S02]  /*0d00*/  FSEL R0, R13, RZ, P6 ;  /* 0x000000ff0d007208 */ /* 0x000fe40003000000 */
[----:B------:R-:W-:Y:S02]  /*0d10*/  FSETP.GTU.AND P6, PT, R29, RZ, PT ;  /* 0x000000ff1d00720b */ /* 0x000fe40003fcc000 */
[----:B------:R-:W-:Y:S02]  /*0d20*/  FSEL R14, R11, RZ, P4 ;  /* 0x000000ff0b0e7208 */ /* 0x000fe40002000000 */
[----:B------:R-:W-:Y:S02]  /*0d30*/  FSETP.GEU.AND P4, PT, R0, 6, PT ;  /* 0x40c000000000780b */ /* 0x000fe40003f8e000 */
[----:B------:R-:W-:-:S02]  /*0d40*/  FSEL R15, R29, RZ, P6 ;  /* 0x000000ff1d0f7208 */ /* 0x000fc40003000000 */
[C---:B------:R-:W-:Y:S01]  /*0d50*/  FSETP.NAN.AND P6, PT, R3.reuse, R3, PT ;  /* 0x000000030300720b */ /* 0x040fe20003fc8000 */
[----:B------:R-:W-:Y:S01]  /*0d60*/  IMAD.MOV.U32 R11, RZ, RZ, RZ ;  /* 0x000000ffff0b7224 */ /* 0x000fe200078e00ff */
[----:B------:R-:W-:Y:S01]  /*0d70*/  LOP3.LUT R9, R10, 0xfffffe00, RZ, 0xc0, !PT ;  /* 0xfffffe000a097812 */ /* 0x000fe200078ec0ff */
[----:B------:R-:W-:Y:S01]  /*0d80*/  IMAD.MOV.U32 R13, RZ, RZ, RZ ;  /* 0x000000ffff0d7224 */ /* 0x000fe200078e00ff */
[----:B------:R-:W-:Y:S01]  /*0d90*/  @P5 FSEL R3, R3, 6, P6 ;  /* 0x40c0000003035808 */ /* 0x000fe20003000000 */
[----:B-1----:R-:W-:Y:S01]  /*0da0*/  IMAD.WIDE R18, R6, 0x4, R18 ;  /* 0x0000000406127825 */ /* 0x002fe200078e0212 */
[----:B------:R-:W-:Y:S01]  /*0db0*/  FSETP.NAN.AND P6, PT, R0, R0, PT ;  /* 0x000000000000720b */ /* 0x000fe20003fc8000 */
[----:B------:R-:W0:Y:S01]  /*0dc0*/  LDC.64 R28, c[0x0][0x270] ;  /* 0x00009c00ff1c7b82 */ /* 0x000e220000000a00 */
[----:B------:R-:W-:Y:S02]  /*0dd0*/  FSETP.GEU.AND P5, PT, R14, 6, PT ;  /* 0x40c000000e00780b */ /* 0x000fe40003fae000 */
[----:B------:R-:W-:-:S02]  /*0de0*/  @P4 FSEL R0, R0, 6, P6 ;  /* 0x40c0000000004808 */ /* 0x000fc40003000000 */
[----:B------:R-:W-:Y:S02]  /*0df0*/  FSETP.GEU.AND P4, PT, R15, 6, PT ;  /* 0x40c000000f00780b */ /* 0x000fe40003f8e000 */
[----:B------:R-:W-:-:S07]  /*0e00*/  FSETP.NAN.AND P6, PT, R14, R14, PT ;  /* 0x0000000e0e00720b */ /* 0x000fce0003fc8000 */
[----:B------:R-:W-:Y:S02]  /*0e10*/  @P5 FSEL R14, R14, 6, P6 ;  /* 0x40c000000e0e5808 */ /* 0x000fe40003000000 */
[----:B------:R-:W-:-:S04]  /*0e20*/  FSETP.NAN.AND P5, PT, R15, R15, PT ;  /* 0x0000000f0f00720b */ /* 0x000fc80003fa8000 */
[----:B------:R-:W-:Y:S02]  /*0e30*/  @P4 FSEL R15, R15, 6, P5 ;  /* 0x40c000000f0f4808 */ /* 0x000fe40002800000 */
[----:B------:R-:W-:-:S13]  /*0e40*/  ISETP.LT.AND P4, PT, R4, 0x800, !P1 ;  /* 0x000008000400780c */ /* 0x000fda0004f81270 */
[----:B------:R5:W2:Y:S01]  /*0e50*/  @P4 LDG.E.EL R11, desc[UR4][R24.64] ;  /* 0x00000004180b4981 */ /* 0x000aa2000c2e1900 */
[----:B------:R-:W-:-:S04]  /*0e60*/  IMAD.IADD R9, R4, 0x1, -R9 ;  /* 0x0000000104097824 */ /* 0x000fc800078e0a09 */
[----:B------:R-:W-:Y:S02]  /*0e70*/  IMAD R9, R2, 0x40, R9 ;  /* 0x0000004002097824 */ /* 0x000fe400078e0209 */
[----:B------:R-:W-:Y:S02]  /*0e80*/  IMAD.MOV.U32 R2, RZ, RZ, RZ ;  /* 0x000000ffff027224 */ /* 0x000fe400078e00ff */
[----:B------:R-:W-:-:S04]  /*0e90*/  IMAD.WIDE R22, R9, 0x4, R22 ;  /* 0x0000000409167825 */ /* 0x000fc800078e0216 */
[----:B------:R-:W-:Y:S01]  /*0ea0*/  IMAD.MOV.U32 R10, RZ, RZ, RZ ;  /* 0x000000ffff0a7224 */ /* 0x000fe200078e00ff */
[----:B------:R-:W3:Y:S01]  /*0eb0*/  @P4 LDG.E R13, desc[UR4][R22.64] ;  /* 0x00000004160d4981 */ /* 0x000ee2000c1e1900 */
[----:B------:R-:W-:Y:S02]  /*0ec0*/  IMAD.MOV.U32 R9, RZ, RZ, RZ ;  /* 0x000000ffff097224 */ /* 0x000fe400078e00ff */
[C---:B-----5:R-:W-:Y:S02]  /*0ed0*/  IMAD.WIDE R24, R6.reuse, 0x4, R16 ;  /* 0x0000000406187825 */ /* 0x060fe400078e0210 */
[----:B------:R1:W4:Y:S01]  /*0ee0*/  @P4 LDG.E.EL R10, desc[UR4][R18.64] ;  /* 0x00000004120a4981 */ /* 0x000322000c2e1900 */
[----:B------:R-:W5:Y:S03]  /*0ef0*/  LDC.64 R16, c[0x0][0x268] ;  /* 0x00009a00ff107b82 */ /* 0x000f660000000a00 */
[----:B------:R-:W3:Y:S04]  /*0f00*/  @P4 LDG.E.EL R2, desc[UR4][R24.64] ;  /* 0x0000000418024981 */ /* 0x000ee8000c2e1900 */
[----:B------:R0:W3:Y:S01]  /*0f10*/  @P4 LDG.E.EL R9, desc[UR4][R20.64] ;  /* 0x0000000414094981 */ /* 0x0000e2000c2e1900 */
[----:B-1----:R-:W1:Y:S08]  /*0f20*/  LDC.64 R18, c[0x0][0x278] ;  /* 0x00009e00ff127b82 */ /* 0x002e700000000a00 */
[----:B0-----:R-:W0:Y:S01]  /*0f30*/  LDC.64 R20, c[0x0][0x260] ;  /* 0x00009800ff147b82 */ /* 0x001e220000000a00 */
[----:B-----5:R-:W-:-:S07]  /*0f40*/  IMAD.WIDE R22, R6, 0x4, R16 ;  /* 0x0000000406167825 */ /* 0x020fce00078e0210 */
[----:B------:R-:W5:Y:S01]  /*0f50*/  LDC.64 R16, c[0x0][0x280] ;  /* 0x0000a000ff107b82 */ /* 0x000f620000000a00 */
[----:B-1----:R-:W-:-:S04]  /*0f60*/  IMAD.WIDE R32, R6, 0x4, R18 ;  /* 0x0000000406207825 */ /* 0x002fc800078e0212 */
[----:B------:R-:W-:-:S04]  /*0f70*/  VIADD R19, R34, 0xffffff80 ;  /* 0xffffff8022137836 */ /* 0x000fc80000000000 */
[----:B0-----:R-:W-:Y:S01]  /*0f80*/  IMAD.WIDE R18, R19, 0x4, R20 ;  /* 0x0000000413127825 */ /* 0x001fe200078e0214 */
[----:B------:R-:W-:-:S03]  /*0f90*/  @P0 FSEL R3, R15, RZ, P2 ;  /* 0x000000ff0f030208 */ /* 0x000fc60001000000 */
[C---:B-----5:R-:W-:Y:S02]  /*0fa0*/  IMAD.WIDE R20, R6.reuse, 0x4, R16 ;  /* 0x0000000406147825 */ /* 0x060fe400078e0210 */
[----:B------:R-:W0:Y:S01]  /*0fb0*/  LDC.64 R16, c[0x0][0x298] ;  /* 0x0000a600ff107b82 */ /* 0x000e220000000a00 */
[----:B------:R-:W-:Y:S02]  /*0fc0*/  ISETP.NE.AND P0, PT, R7, 0x8, PT ;  /* 0x000000080700780c */ /* 0x000fe40003f05270 */
[----:B------:R-:W-:Y:S02]  /*0fd0*/  CS2R R30, SRZ ;  /* 0x00000000001e7805 */ /* 0x000fe4000001ff00 */
[----:B------:R-:W-:Y:S01]  /*0fe0*/  CS2R R26, SRZ ;  /* 0x00000000001a7805 */ /* 0x000fe2000001ff00 */
[----:B------:R-:W-:Y:S01]  /*0ff0*/  IMAD.WIDE R24, R6, 0x4, R28 ;  /* 0x0000000406187825 */ /* 0x000fe200078e021c */
[----:B------:R-:W-:-:S03]  /*1000*/  CS2R R28, SRZ ;  /* 0x00000000001c7805 */ /* 0x000fc6000001ff00 */
[----:B------:R-:W-:Y:S01]  /*1010*/  IMAD.MOV.U32 R35, RZ, RZ, RZ ;  /* 0x000000ffff237224 */ /* 0x000fe200078e00ff */
[----:B--2---:R-:W-:-:S05]  /*1020*/  SEL R11, R11, RZ, P4 ;  /* 0x000000ff0b0b7207 */ /* 0x004fca0002000000 */
[----:B------:R-:W-:-:S06]  /*1030*/  FADD R11, R11, 9.9999997473787516356e-06 ;  /* 0x3727c5ac0b0b7421 */ /* 0x000fcc0000000000 */
[----:B------:R-:W1:Y:S02]  /*1040*/  MUFU.SQRT R11, R11 ;  /* 0x0000000b000b7308 */ /* 0x000e640000002000 */
[C---:B-1----:R-:W-:Y:S02]  /*1050*/  FSETP.GT.AND P5, PT, R11.reuse, 8.50705917302346158658e+37, PT ;  /* 0x7e8000000b00780b */ /* 0x042fe40003fa4000 */
[----:B------:R-:W-:Y:S02]  /*1060*/  FSETP.GEU.AND P2, PT, R11, 1.175494350822287508e-38, PT ;  /* 0x008000000b00780b */ /* 0x000fe40003f4e000 */
[----:B------:R-:W-:-:S09]  /*1070*/  FSEL R15, R5, 1, P5 ;  /* 0x3f800000050f7808 */ /* 0x000fd20002800000 */
[----:B------:R-:W-:Y:S01]  /*1080*/  @P5 FMUL R11, R11, 0.25 ;  /* 0x3e8000000b0b5820 */ /* 0x000fe20000400000 */
[----:B------:R-:W-:-:S13]  /*1090*/  ISETP.LT.AND P5, PT, R4, 0x800, !P0 ;  /* 0x000008000400780c */ /* 0x000fda00047a1270 */
[----:B------:R0:W2:Y:S01]  /*10a0*/  @P5 LDG.E.EL R30, desc[UR4][R20.64+-0x20] ;  /* 0xffffe004141e5981 */ /* 0x0000a2000c2e1900 */
[----:B------:R-:W-:Y:S01]  /*10b0*/  @!P2 FMUL R11, R11, 16777216 ;  /* 0x4b8000000b0ba820 */ /* 0x000fe20000400000 */
[----:B------:R-:W-:Y:S01]  /*10c0*/  @!P2 FMUL R15, R15, 16777216 ;  /* 0x4b8000000f0fa820 */ /* 0x000fe20000400000 */
[----:B---3--:R-:W-:Y:S01]  /*10d0*/  SEL R13, R13, RZ, P4 ;  /* 0x000000ff0d0d7207 */ /* 0x008fe20002000000 */
[----:B------:R1:W3:Y:S01]  /*10e0*/  @P5 LDG.E.EL R26, desc[UR4][R24.64+-0x20] ;  /* 0xffffe004181a5981 */ /* 0x0002e2000c2e1900 */
[----:B------:R-:W-:Y:S02]  /*10f0*/  SEL R2, R2, RZ, P4 ;  /* 0x000000ff02027207 */ /* 0x000fe40002000000 */
[----:B----4-:R-:W-:Y:S01]  /*1100*/  SEL R10, R10, RZ, P4 ;  /* 0x000000ff0a0a7207 */ /* 0x010fe20002000000 */
[----:B------:R4:W5:Y:S01]  /*1110*/  @P5 LDG.E R28, desc[UR4][R18.64] ;  /* 0x00000004121c5981 */ /* 0x000962000c1e1900 */
[----:B0-----:R-:W-:Y:S02]  /*1120*/  IMAD.WIDE R20, R6, 0x4, R16 ;  /* 0x0000000406147825 */ /* 0x001fe400078e0210 */
[----:B------:R-:W4:Y:S01]  /*1130*/  LDC.64 R16, c[0x0][0x290] ;  /* 0x0000a400ff107b82 */ /* 0x000f220000000a00 */
[----:B------:R-:W-:-:S02]  /*1140*/  ISETP.NE.AND P2, PT, R7, 0xc, PT ;  /* 0x0000000c0700780c */ /* 0x000fc40003f45270 */
[----:B------:R-:W-:Y:S01]  /*1150*/  SEL R9, R9, RZ, P4 ;  /* 0x000000ff09097207 */ /* 0x000fe20002000000 */
[----:B------:R-:W2:Y:S01]  /*1160*/  @P5 LDG.E.EL R27, desc[UR4][R22.64+-0x20] ;  /* 0xffffe004161b5981 */ /* 0x000ea2000c2e1900 */
[----:B------:R-:W-:Y:S02]  /*1170*/  ISETP.LT.AND P4, PT, R4, 0x800, !P2 ;  /* 0x000008000400780c */ /* 0x000fe40005781270 */
[----:B-1----:R-:W-:Y:S01]  /*1180*/  CS2R R24, SRZ ;  /* 0x0000000000187805 */ /* 0x002fe2000001ff00 */
[----:B------:R-:W2:Y:S10]  /*1190*/  @P5 LDG.E.EL R29, desc[UR4][R32.64+-0x20] ;  /* 0xffffe004201d5981 */ /* 0x000eb4000c2e1900 */
[----:B------:R0:W2:Y:S01]  /*11a0*/  @P4 LDG.E.EL R24, desc[UR4][R20.64+-0x30] ;  /* 0xffffd00414184981 */ /* 0x0000a2000c2e1900 */
[----:B----4-:R-:W-:-:S02]  /*11b0*/  IMAD.WIDE R18, R6, 0x4, R16 ;  /* 0x0000000406127825 */ /* 0x010fc400078e0210 */
[----:B------:R-:W1:Y:S03]  /*11c0*/  LDC.64 R16, c[0x0][0x2a0] ;  /* 0x0000a800ff107b82 */ /* 0x000e660000000a00 */
[----:B------:R4:W3:Y:S05]  /*11d0*/  @P4 LDG.E.EL R25, desc[UR4][R18.64+-0x30] ;  /* 0xffffd00412194981 */ /* 0x0008ea000c2e1900 */
[----:B0-----:R-:W0:Y:S08]  /*11e0*/  LDC.64 R20, c[0x0][0x288] ;  /* 0x0000a200ff147b82 */ /* 0x001e300000000a00 */
[----:B----4-:R-:W4:Y:S01]  /*11f0*/  LDC.64 R18, c[0x0][0x2a8] ;  /* 0x0000aa00ff127b82 */ /* 0x010f220000000a00 */
[----:B------:R-:W-:-:S02]  /*1200*/  VIADD R23, R34, 0xffffff40 ;  /* 0xffffff4022177836 */ /* 0x000fc40000000000 */
[----:B------:R-:W-:Y:S02]  /*1210*/  IMAD.MOV.U32 R32, RZ, RZ, RZ ;  /* 0x000000ffff207224 */ /* 0x000fe400078e00ff */
[----:B-1----:R-:W-:-:S05]  /*1220*/  IMAD.WIDE R16, R6, 0x4, R16 ;  /* 0x0000000406107825 */ /* 0x002fca00078e0210 */
[----:B------:R-:W5:Y:S01]  /*1230*/  @P4 LDG.E.EL R32, desc[UR4][R16.64+-0x30] ;  /* 0xffffd00410204981 */ /* 0x000f62000c2e1900 */
[----:B0-----:R-:W-:Y:S02]  /*1240*/  IMAD.WIDE R20, R23, 0x4, R20 ;  /* 0x0000000417147825 */ /* 0x001fe400078e0214 */
[----:B------:R-:W0:Y:S03]  /*1250*/  LDC.64 R22, c[0x0][0x248] ;  /* 0x00009200ff167b82 */ /* 0x000e260000000a00 */
[----:B------:R-:W5:Y:S01]  /*1260*/  @P4 LDG.E R31, desc[UR4][R20.64] ;  /* 0x00000004141f4981 */ /* 0x000f62000c1e1900 */
[----:B----4-:R-:W-:-:S05]  /*1270*/  IMAD.WIDE R18, R6, 0x4, R18 ;  /* 0x0000000406127825 */ /* 0x010fca00078e0212 */
[----:B------:R1:W4:Y:S01]  /*1280*/  @P4 LDG.E.EL R35, desc[UR4][R18.64+-0x30] ;  /* 0xffffd00412234981 */ /* 0x000322000c2e1900 */
[----:B------:R-:W-:Y:S01]  /*1290*/  ISETP.NE.AND P1, PT, R7, 0x4, PT ;  /* 0x000000040700780c */ /* 0x000fe20003f25270 */
[----:B-1----:R-:W-:Y:S02]  /*12a0*/  IMAD.MOV.U32 R18, RZ, RZ, RZ ;  /* 0x000000ffff127224 */ /* 0x002fe400078e00ff */
[----:B0-----:R-:W-:Y:S01]  /*12b0*/  IMAD.WIDE R22, R6, 0x4, R22 ;  /* 0x0000000406167825 */ /* 0x001fe200078e0216 */
[----:B--2---:R-:W-:Y:S02]  /*12c0*/  SEL R33, R24, RZ, P4 ;  /* 0x000000ff18217207 */ /* 0x004fe40002000000 */
[----:B---3--:R-:W-:Y:S02]  /*12d0*/  SEL R25, R25, RZ, P4 ;  /* 0x000000ff19197207 */ /* 0x008fe40002000000 */
[----:B-----5:R-:W-:Y:S02]  /*12e0*/  SEL R24, R32, RZ, P4 ;  /* 0x000000ff20187207 */ /* 0x020fe40002000000 */
[----:B------:R-:W-:-:S02]  /*12f0*/  SEL R16, R31, RZ, P4 ;  /* 0x000000ff1f107207 */ /* 0x000fc40002000000 */
[----:B----4-:R-:W-:Y:S02]  /*1300*/  SEL R17, R35, RZ, P4 ;  /* 0x000000ff23117207 */ /* 0x010fe40002000000 */
[----:B------:R-:W-:-:S13]  /*1310*/  ISETP.LT.AND P4, PT, R4, 0x800, !P1 ;  /* 0x000008000400780c */ /* 0x000fda0004f81270 */
[----:B------:R0:W2:Y:S01]  /*1320*/  @P4 LDG.E.EL R18, desc[UR4][R22.64+-0x10] ;  /* 0xfffff00416124981 */ /* 0x0000a2000c2e1900 */
[----:B------:R-:W-:Y:S01]  /*1330*/  SEL R26, R26, RZ, P5 ;  /* 0x000000ff1a1a7207 */ /* 0x000fe20002800000 */
[----:B------:R-:W-:-:S04]  /*1340*/  FADD R33, R33, 9.9999997473787516356e-06 ;  /* 0x3727c5ac21217421 */ /* 0x000fc80000000000 */
[----:B------:R-:W-:Y:S01]  /*1350*/  FADD R26, R26, 9.9999997473787516356e-06 ;  /* 0x3727c5ac1a1a7421 */ /* 0x000fe20000000000 */
[----:B------:R-:W1:Y:S01]  /*1360*/  MUFU.SQRT R35, R33 ;  /* 0x0000002100237308 */ /* 0x000e620000002000 */
[----:B------:R-:W-:Y:S02]  /*1370*/  SEL R27, R27, RZ, P5 ;  /* 0x000000ff1b1b7207 */ /* 0x000fe40002800000 */
[----:B------:R-:W-:Y:S01]  /*1380*/  SEL R29, R29, RZ, P5 ;  /* 0x000000ff1d1d7207 */ /* 0x000fe20002800000 */
[----:B0-----:R-:W0:Y:S04]  /*1390*/  LDC.64 R22, c[0x0][0x258] ;  /* 0x00009600ff167b82 */ /* 0x001e280000000a00 */
[----:B------:R-:W3:Y:S01]  /*13a0*/  MUFU.SQRT R32, R26 ;  /* 0x0000001a00207308 */ /* 0x000ee20000002000 */
[----:B------:R-:W-:-:S02]  /*13b0*/  SEL R28, R28, RZ, P5 ;  /* 0x000000ff1c1c7207 */ /* 0x000fc40002800000 */
[----:B------:R-:W-:Y:S02]  /*13c0*/  SEL R30, R30, RZ, P5 ;  /* 0x000000ff1e1e7207 */ /* 0x000fe40002800000 */
[----:B------:R-:W-:Y:S02]  /*13d0*/  P2R R8, PR, RZ, 0x8 ;  /* 0x00000008ff087803 */ /* 0x000fe40000000000 */
[----:B-1----:R-:W-:Y:S02]  /*13e0*/  FSETP.GT.AND P3, PT, R35, 8.50705917302346158658e+37, PT ;  /* 0x7e8000002300780b */ /* 0x002fe40003f64000 */
[----:B---3--:R-:W-:Y:S02]  /*13f0*/  FSETP.GT.AND P6, PT, R32, 8.50705917302346158658e+37, PT ;  /* 0x7e8000002000780b */ /* 0x008fe40003fc4000 */
[C---:B------:R-:W-:Y:S02]  /*1400*/  FSEL R21, R5.reuse, 1, P3 ;  /* 0x3f80000005157808 */ /* 0x040fe40001800000 */
[----:B------:R-:W-:Y:S01]  /*1410*/  FSEL R19, R5, 1, P6 ;  /* 0x3f80000005137808 */ /* 0x000fe20003000000 */
[----:B0-----:R-:W-:Y:S01]  /*1420*/  IMAD.WIDE R22, R6, 0x4, R22 ;  /* 0x0000000406167825 */ /* 0x001fe200078e0216 */
[----:B--2---:R-:W-:-:S05]  /*1430*/  SEL R18, R18, RZ, P4 ;  /* 0x000000ff12127207 */ /* 0x004fca0002000000 */
[----:B------:R-:W-:-:S04]  /*1440*/  FADD R18, R18, 9.9999997473787516356e-06 ;  /* 0x3727c5ac12127421 */ /* 0x000fc80000000000 */
[----:B------:R-:W0:Y:S02]  /*1450*/  MUFU.SQRT R31, R18 ;  /* 0x00000012001f7308 */ /* 0x000e240000002000 */
[C---:B0-----:R-:W-:Y:S02]  /*1460*/  FSETP.GT.AND P5, PT, R31.reuse, 8.50705917302346158658e+37, PT ;  /* 0x7e8000001f00780b */ /* 0x041fe40003fa4000 */
[----:B------:R-:W-:Y:S02]  /*1470*/  FSETP.GEU.AND P1, PT, R31, 1.175494350822287508e-38, PT ;  /* 0x008000001f00780b */ /* 0x000fe40003f2e000 */
[----:B------:R-:W-:-:S09]  /*1480*/  FSEL R20, R5, 1, P5 ;  /* 0x3f80000005147808 */ /* 0x000fd20002800000 */
[----:B------:R-:W-:Y:S01]  /*1490*/  @P5 FMUL R31, R31, 0.25 ;  /* 0x3e8000001f1f5820 */ /* 0x000fe20000400000 */
[C---:B------:R-:W-:Y:S01]  /*14a0*/  FSETP.GEU.AND P5, PT, R32.reuse, 1.175494350822287508e-38, PT ;  /* 0x008000002000780b */ /* 0x040fe20003fae000 */
[----:B------:R-:W-:Y:S01]  /*14b0*/  @P6 FMUL R32, R32, 0.25 ;  /* 0x3e80000020206820 */ /* 0x000fe20000400000 */
[C---:B------:R-:W-:Y:S01]  /*14c0*/  FSETP.GEU.AND P6, PT, R35.reuse, 1.175494350822287508e-38, PT ;  /* 0x008000002300780b */ /* 0x040fe20003fce000 */
[----:B------:R-:W-:Y:S01]  /*14d0*/  @P3 FMUL R35, R35, 0.25 ;  /* 0x3e80000023233820 */ /* 0x000fe20000400000 */
[----:B------:R-:W-:Y:S02]  /*14e0*/  ISETP.NE.AND P3, PT, R8, RZ, PT ;  /* 0x000000ff0800720c */ /* 0x000fe40003f65270 */
[----:B------:R-:W0:Y:S07]  /*14f0*/  MUFU.RCP R8, R11 ;  /* 0x0000000b00087308 */ /* 0x000e2e0000001000 */
[----:B------:R-:W-:Y:S01]  /*1500*/  @!P5 FMUL R32, R32, 16777216 ;  /* 0x4b8000002020d820 */ /* 0x000fe20000400000 */
[----:B------:R-:W-:Y:S01]  /*1510*/  @!P1 FMUL R31, R31, 16777216 ;  /* 0x4b8000001f1f9820 */ /* 0x000fe20000400000 */
[----:B------:R-:W-:Y:S01]  /*1520*/  @!P6 FMUL R35, R35, 16777216 ;  /* 0x4b8000002323e820 */ /* 0x000fe20000400000 */
[----:B0-----:R-:W-:-:S02]  /*1530*/  FMUL R15, R8, R15 ;  /* 0x0000000f080f7220 */ /* 0x001fc40000400000 */
[----:B------:R0:W1:Y:S01]  /*1540*/  MUFU.RCP R8, R32 ;  /* 0x0000002000087308 */ /* 0x0000620000001000 */
[----:B------:R-:W-:-:S07]  /*1550*/  @!P5 FMUL R19, R19, 16777216 ;  /* 0x4b8000001313d820 */ /* 0x000fce0000400000 */
[----:B------:R-:W2:Y:S01]  /*1560*/  MUFU.RCP R5, R31 ;  /* 0x0000001f00057308 */ /* 0x000ea20000001000 */
[----:B------:R-:W-:Y:S01]  /*1570*/  @!P1 FMUL R20, R20, 16777216 ;  /* 0x4b80000014149820 */ /* 0x000fe20000400000 */
[----:B------:R-:W-:Y:S01]  /*1580*/  @!P6 FMUL R21, R21, 16777216 ;  /* 0x4b8000001515e820 */ /* 0x000fe20000400000 */
[----:B0-----:R-:W0:Y:S05]  /*1590*/  LDC.64 R32, c[0x0][0x238] ;  /* 0x00008e00ff207b82 */ /* 0x001e2a0000000a00 */
[----:B------:R-:W3:Y:S01]  /*15a0*/  MUFU.RCP R26, R35 ;  /* 0x00000023001a7308 */ /* 0x000ee20000001000 */
[----:B-1----:R-:W-:Y:S02]  /*15b0*/  FMUL R8, R8, R19 ;  /* 0x0000001308087220 */ /* 0x002fe40000400000 */
[----:B------:R-:W1:Y:S01]  /*15c0*/  LDC.64 R18, c[0x0][0x240] ;  /* 0x00009000ff127b82 */ /* 0x000e620000000a00 */
[----:B--2---:R-:W-:Y:S01]  /*15d0*/  FMUL R5, R5, R20 ;  /* 0x0000001405057220 */ /* 0x004fe20000400000 */
[----:B---3--:R-:W-:-:S06]  /*15e0*/  FMUL R26, R26, R21 ;  /* 0x000000151a1a7220 */ /* 0x008fcc0000400000 */
[----:B------:R-:W2:Y:S01]  /*15f0*/  LDC.64 R20, c[0x0][0x250] ;  /* 0x00009400ff147b82 */ /* 0x000ea20000000a00 */
[----:B------:R-:W-:Y:S01]  /*1600*/  ISETP.NE.AND P1, PT, R12, RZ, PT ;  /* 0x000000ff0c00720c */ /* 0x000fe20003f25270 */
[----:B------:R-:W-:Y:S02]  /*1610*/  IMAD.MOV.U32 R12, RZ, RZ, RZ ;  /* 0x000000ffff0c7224 */ /* 0x000fe400078e00ff */
[----:B------:R-:W-:Y:S02]  /*1620*/  VIADD R31, R34, 0xffffffc0 ;  /* 0xffffffc0221f7836 */ /* 0x000fe40000000000 */
[----:B-1----:R-:W-:-:S04]  /*1630*/  IMAD.WIDE R18, R6, 0x4, R18 ;  /* 0x0000000406127825 */ /* 0x002fc800078e0212 */
[----:B------:R-:W-:Y:S01]  /*1640*/  IMAD.MOV.U32 R11, RZ, RZ, RZ ;  /* 0x000000ffff0b7224 */ /* 0x000fe200078e00ff */
[----:B------:R1:W3:Y:S01]  /*1650*/  @P4 LDG.E.EL R12, desc[UR4][R18.64+-0x10] ;  /* 0xfffff004120c4981 */ /* 0x0002e2000c2e1900 */
[----:B------:R-:W-:Y:S02]  /*1660*/  IMAD.MOV.U32 R35, RZ, RZ, RZ ;  /* 0x000000ffff237224 */ /* 0x000fe400078e00ff */
[----:B0-----:R-:W-:-:S04]  /*1670*/  IMAD.WIDE R32, R31, 0x4, R32 ;  /* 0x000000041f207825 */ /* 0x001fc800078e0220 */
[----:B------:R-:W4:Y:S01]  /*1680*/  @P4 LDG.E.EL R35, desc[UR4][R22.64+-0x10] ;  /* 0xfffff00416234981 */ /* 0x000f22000c2e1900 */
[----:B--2---:R-:W-:-:S04]  /*1690*/  IMAD.WIDE R20, R6, 0x4, R20 ;  /* 0x0000000406147825 */ /* 0x004fc800078e0214 */
[----:B-1----:R-:W-:Y:S01]  /*16a0*/  IMAD.MOV.U32 R18, RZ, RZ, RZ ;  /* 0x000000ffff127224 */ /* 0x002fe200078e00ff */
[----:B------:R-:W2:Y:S05]  /*16b0*/  @P4 LDG.E.EL R11, desc[UR4][R20.64+-0x10] ;  /* 0xfffff004140b4981 */ /* 0x000eaa000c2e1900 */
[----:B------:R-:W5:Y:S01]  /*16c0*/  @P4 LDG.E R18, desc[UR4][R32.64] ;  /* 0x0000000420124981 */ /* 0x000f62000c1e1900 */
[----:B------:R-:W-:Y:S01]  /*16d0*/  FADD R27, R28, -R27 ;  /* 0x8000001b1c1b7221 */ /* 0x000fe20000000000 */
[----:B------:R-:W-:-:S03]  /*16e0*/  FADD R25, R16, -R25 ;  /* 0x8000001910197221 */ /* 0x000fc60000000000 */
[----:B------:R-:W-:Y:S01]  /*16f0*/  FMUL R8, R8, R27 ;  /* 0x0000001b08087220 */ /* 0x000fe20000400000 */
[----:B------:R-:W-:-:S03]  /*1700*/  FMUL R25, R26, R25 ;  /* 0x000000191a197220 */ /* 0x000fc60000400000 */
[----:B------:R-:W-:Y:S01]  /*1710*/  FFMA R8, R29, R8, R30 ;  /* 0x000000081d087223 */ /* 0x000fe2000000001e */
[----:B------:R-:W-:Y:S01]  /*1720*/  FFMA R17, R24, R25, R17 ;  /* 0x0000001918117223 */ /* 0x000fe20000000011 */
[----:B------:R-:W-:-:S04]  /*1730*/  FADD R2, R13, -R2 ;  /* 0x800000020d027221 */ /* 0x000fc80000000000 */
[----:B------:R-:W-:Y:S01]  /*1740*/  FMUL R15, R15, R2 ;  /* 0x000000020f0f7220 */ /* 0x000fe20000400000 */
[----:B------:R-:W-:-:S03]  /*1750*/  @P1 FSEL R0, R14, R3, !P3 ;  /* 0x000000030e001208 */ /* 0x000fc60005800000 */
[----:B------:R-:W-:Y:S01]  /*1760*/  FFMA R9, R10, R15, R9 ;  /* 0x0000000f0a097223 */ /* 0x000fe20000000009 */
[----:B------:R-:W-:Y:S02]  /*1770*/  ISETP.GE.AND P6, PT, R6, 0x4, PT ;  /* 0x000000040600780c */ /* 0x000fe40003fc6270 */
[----:B------:R-:W-:Y:S02]  /*1780*/  ISETP.NE.AND P5, PT, R7, 0x4, PT ;  /* 0x000000040700780c */ /* 0x000fe40003fa5270 */
[----:B---3--:R-:W-:Y:S02]  /*1790*/  SEL R19, R12, RZ, P4 ;  /* 0x000000ff0c137207 */ /* 0x008fe40002000000 */
[----:B----4-:R-:W-:Y:S02]  /*17a0*/  SEL R12, R35, RZ, P4 ;  /* 0x000000ff230c7207 */ /* 0x010fe40002000000 */
[----:B--2---:R-:W-:Y:S02]  /*17b0*/  SEL R11, R11, RZ, P4 ;  /* 0x000000ff0b0b7207 */ /* 0x004fe40002000000 */
[----:B-----5:R-:W-:-:S02]  /*17c0*/  SEL R18, R18, RZ, P4 ;  /* 0x000000ff12127207 */ /* 0x020fc40002000000 */
[----:B------:R-:W-:-:S04]  /*17d0*/  FSETP.GTU.AND P4, PT, R8, RZ, PT ;  /* 0x000000ff0800720b */ /* 0x000fc80003f8c000 */
[----:B------:R-:W-:Y:S02]  /*17e0*/  FSEL R8, R8, RZ, P4 ;  /* 0x000000ff08087208 */ /* 0x000fe40002000000 */
[----:B------:R-:W-:-:S04]  /*17f0*/  FSETP.GTU.AND P4, PT, R17, RZ, PT ;  /* 0x000000ff1100720b */ /* 0x000fc80003f8c000 */
[----:B------:R-:W-:Y:S02]  /*1800*/  FSEL R17, R17, RZ, P4 ;  /* 0x000000ff11117208 */ /* 0x000fe40002000000 */
[----:B------:R-:W-:Y:S01]  /*1810*/  FSETP.GEU.AND P4, PT, R8, 6, PT ;  /* 0x40c000000800780b */ /* 0x000fe20003f8e000 */
[----:B------:R-:W-:Y:S01]  /*1820*/  FADD R2, R18, -R19 ;  /* 0x8000001312027221 */ /* 0x000fe20000000000 */
[----:B------:R-:W-:-:S03]  /*1830*/  FSETP.NAN.AND P3, PT, R8, R8, PT ;  /* 0x000000080800720b */ /* 0x000fc60003f68000 */
[----:B------:R-:W-:Y:S01]  /*1840*/  FMUL R2, R5, R2 ;  /* 0x0000000205027220 */ /* 0x000fe20000400000 */
[----:B------:R-:W-:-:S03]  /*1850*/  FSETP.GEU.AND P1, PT, R17, 6, PT ;  /* 0x40c000001100780b */ /* 0x000fc60003f2e000 */
[----:B------:R-:W-:Y:S02]  /*1860*/  FFMA R5, R11, R2, R12 ;  /* 0x000000020b057223 */ /* 0x000fe4000000000c */
[----:B------:R-:W0:Y:S02]  /*1870*/  LDC.64 R2, c[0x0][0x350] ;  /* 0x0000d400ff027b82 */ /* 0x000e240000000a00 */
[----:B------:R-:W-:Y:S02]  /*1880*/  @P4 FSEL R8, R8, 6, P3 ;  /* 0x40c0000008084808 */ /* 0x000fe40001800000 */
[----:B------:R-:W-:Y:S02]  /*1890*/  FSETP.GTU.AND P4, PT, R9, RZ, PT ;  /* 0x000000ff0900720b */ /* 0x000fe40003f8c000 */
[----:B------:R-:W-:Y:S02]  /*18a0*/  FSETP.GTU.AND P3, PT, R5, RZ, PT ;  /* 0x000000ff0500720b */ /* 0x000fe40003f6c000 */
[----:B------:R-:W-:-:S02]  /*18b0*/  FSEL R11, R9, RZ, P4 ;  /* 0x000000ff090b7208 */ /* 0x000fc40002000000 */
[----:B------:R-:W-:Y:S02]  /*18c0*/  FSETP.NAN.AND P4, PT, R17, R17, PT ;  /* 0x000000111100720b */ /* 0x000fe40003f88000 */
[----:B------:R-:W-:Y:S02]  /*18d0*/  FSEL R9, R5, RZ, P3 ;  /* 0x000000ff05097208 */ /* 0x000fe40001800000 */
[----:B------:R-:W-:Y:S02]  /*18e0*/  @P1 FSEL R17, R17, 6, P4 ;  /* 0x40c0000011111808 */ /* 0x000fe40002000000 */
[----:B------:R-:W-:Y:S02]  /*18f0*/  FSETP.GEU.AND P1, PT, R9, 6, PT ;  /* 0x40c000000900780b */ /* 0x000fe40003f2e000 */
[----:B------:R-:W-:Y:S02]  /*1900*/  ISETP.GE.AND P4, PT, R4, 0x800, PT ;  /* 0x000008000400780c */ /* 0x000fe40003f86270 */
[----:B------:R-:W-:-:S02]  /*1910*/  FSETP.GEU.AND P3, PT, R11, 6, PT ;  /* 0x40c000000b00780b */ /* 0x000fc40003f6e000 */
[----:B------:R-:W-:Y:S02]  /*1920*/  @P0 FSEL R8, R17, R0, !P2 ;  /* 0x0000000011080208 */ /* 0x000fe40005000000 */
[----:B------:R-:W-:Y:S02]  /*1930*/  FSETP.NAN.AND P0, PT, R9, R9, PT ;  /* 0x000000090900720b */ /* 0x000fe40003f08000 */
[----:B------:R-:W-:-:S03]  /*1940*/  FSETP.NAN.AND P2, PT, R11, R11, PT ;  /* 0x0000000b0b00720b */ /* 0x000fc60003f48000 */
[----:B------:R-:W-:Y:S01]  /*1950*/  @P1 FSEL R9, R9, 6, P0 ;  /* 0x40c0000009091808 */ /* 0x000fe20000000000 */
[----:B0-----:R-:W-:-:S03]  /*1960*/  IMAD.WIDE R4, R4, 0x4, R2 ;  /* 0x0000000404047825 */ /* 0x001fc600078e0202 */
[----:B------:R-:W-:Y:S02]  /*1970*/  @P3 FSEL R11, R11, 6, P2 ;  /* 0x40c000000b0b3808 */ /* 0x000fe40001000000 */
[----:B------:R-:W-:Y:S01]  /*1980*/  @P6 FSEL R11, R9, R8, !P5 ;  /* 0x00000008090b6208 */ /* 0x000fe20006800000 */
[----:B------:R-:W-:Y:S06]  /*1990*/  @P4 EXIT ;  /* 0x000000000000494d */ /* 0x000fec0003800000 */
[----:B------:R-:W-:Y:S01]  /*19a0*/  STG.E desc[UR4][R4.64], R11 ;  /* 0x0000000b04007986 */ /* 0x000fe2000c101904 */
[----:B------:R-:W-:Y:S05]  /*19b0*/  EXIT ;  /* 0x000000000000794d */ /* 0x000fea0003800000 */
.L_x_0:
[----:B------:R-:W-:-:S00]  /*19c0*/  BRA `(.L_x_0) ;  /* 0xfffffffc00fc7947 */ /* 0x000fc0000383ffff */
[----:B------:R-:W-:-:S00]  /*19d0*/  NOP ;  /* 0x0000000000007918 */ /* 0x000fc00000000000 */
        /* <DEDUP_REMOVED lines=10> */
.L_x_1:


//--------------------- .nv.global.init           --------------------------
	.section	.nv.global.init,"aw",@progbits
.nv.global.init:
	.type		_$_str,@object
	.size		_$_str,(_$_str_$_2 - _$_str)
_$_str:
        /*0000*/ 	.byte	0x5f, 0x5f, 0x43, 0x55, 0x44, 0x41, 0x5f, 0x46, 0x54, 0x5a, 0x00
	.type		_$_str_$_2,@object
	.size		_$_str_$_2,(.L_1 - _$_str_$_2)
_$_str_$_2:
        /*000b*/ 	.byte	0x5f, 0x5f, 0x43, 0x55, 0x44, 0x41, 0x5f, 0x50, 0x52, 0x45, 0x43, 0x5f, 0x53, 0x51, 0x52, 0x54
        /*001b*/ 	.byte	0x00
.L_1:


//--------------------- .nv.constant0.triton_poi_fused_cat_3 --------------------------
	.section	.nv.constant0.triton_poi_fused_cat_3,"a",@progbits
	.sectionflags	@""
	.align	4
.nv.constant0.triton_poi_fused_cat_3:
	.zero		860
